	.target	sm_90a

	.elftype	@"ET_EXEC"


//--------------------- .note.nv.tkinfo           --------------------------
	.section	.note.nv.tkinfo,"",@"SHT_NOTE"
	.sectionflags	@"SHF_NOTE_NV_TKINFO"
	.tkinfo
        /*0018*/ 	.word	0x00000002
        /*0030*/ 	.string	""
        /*0030*/ 	.string	"ptxas"
        /*0030*/ 	.string	"Cuda compilation tools, release 13.0, V13.0.88"
        /*0030*/ 	.string	"Build cuda_13.0.r13.0/compiler.36424714_0"
        /*0030*/ 	.string	"-arch sm_90a -m 64 "



//--------------------- .note.nv.cuinfo           --------------------------
	.section	.note.nv.cuinfo,"",@"SHT_NOTE"
	.sectionflags	@"SHF_NOTE_NV_CUINFO"
        /*0018*/ 	.short	0x0002
        /*001a*/ 	.short	0x005a
        /*001c*/ 	.short	0x0082
	.zero		2


//--------------------- .nv.info                  --------------------------
	.section	.nv.info,"",@"SHT_CUDA_INFO"
	.align	4


	//----- nvinfo : EIATTR_REGCOUNT
	.align		4
        /*0000*/ 	.byte	0x04, 0x2f
        /*0002*/ 	.short	(.L_15 - .L_14)
	.align		4
.L_14:
        /*0004*/ 	.word	index@(_ZN7cutlass13device_kernelINS_4gemm6kernel13GemmUniversalIN4cute5tupleIJiiiiEEENS1_10collective13CollectiveMmaINS1_34MainloopSm90TmaGmmaWarpSpecializedILi2ENS5_IJNS4_1CILi1EEESB_SB_EEENS1_35KernelTmaWarpSpecializedCooperativeEEENS5_IJNSA_ILi256EEENSA_ILi48EEENSA_ILi128EEEEEENS_6half_tENS5_IJlSB_lEEESJ_SK_NS4_8TiledMMAINS4_8MMA_AtomIJNS4_4SM904GMMA25MMA_64x16x16_F32F16F16_SSILNSO_5MajorE0ELSQ_0ELNSO_7ScaleInE1ELSR_1EEEEEENS4_6LayoutINS5_IJNSA_ILi2EEESB_SB_EEENS5_IJSB_NSA_ILi0EEESX_EEEEENS5_IJNS4_10UnderscoreES10_S10_EEEEENS4_13SM90_TMA_LOADENS4_14ComposedLayoutINS4_7SwizzleILi3ELi4ELi3EEENS4_18smem_ptr_flag_bitsILi16EEENSU_INS5_IJNSA_ILi8EEENSA_ILi64EEEEEENS5_IJS1A_SB_EEEEEEEvNS4_8identityES13_S1E_vS1F_EENS_8epilogue10collective6detail29Sm90TmaWarpSpecializedAdapterINS1I_15DefaultEpilogueISJ_SK_SK_NS1H_6thread17LinearCombinationISJ_Li1EffLNS1M_9ScaleType4KindE0ELNS_15FloatRoundStyleE2ESJ_EENS1_15EpilogueDefaultEEEEEvvEEEEvNT_6ParamsE)
        /*0008*/ 	.word	0x000000a8


	//----- nvinfo : EIATTR_FRAME_SIZE
	.align		4
.L_15:
        /*000c*/ 	.byte	0x04, 0x11
        /*000e*/ 	.short	(.L_17 - .L_16)
	.align		4
.L_16:
        /*0010*/ 	.word	index@(_ZN7cutlass13device_kernelINS_4gemm6kernel13GemmUniversalIN4cute5tupleIJiiiiEEENS1_10collective13CollectiveMmaINS1_34MainloopSm90TmaGmmaWarpSpecializedILi2ENS5_IJNS4_1CILi1EEESB_SB_EEENS1_35KernelTmaWarpSpecializedCooperativeEEENS5_IJNSA_ILi256EEENSA_ILi48EEENSA_ILi128EEEEEENS_6half_tENS5_IJlSB_lEEESJ_SK_NS4_8TiledMMAINS4_8MMA_AtomIJNS4_4SM904GMMA25MMA_64x16x16_F32F16F16_SSILNSO_5MajorE0ELSQ_0ELNSO_7ScaleInE1ELSR_1EEEEEENS4_6LayoutINS5_IJNSA_ILi2EEESB_SB_EEENS5_IJSB_NSA_ILi0EEESX_EEEEENS5_IJNS4_10UnderscoreES10_S10_EEEEENS4_13SM90_TMA_LOADENS4_14ComposedLayoutINS4_7SwizzleILi3ELi4ELi3EEENS4_18smem_ptr_flag_bitsILi16EEENSU_INS5_IJNSA_ILi8EEENSA_ILi64EEEEEENS5_IJS1A_SB_EEEEEEEvNS4_8identityES13_S1E_vS1F_EENS_8epilogue10collective6detail29Sm90TmaWarpSpecializedAdapterINS1I_15DefaultEpilogueISJ_SK_SK_NS1H_6thread17LinearCombinationISJ_Li1EffLNS1M_9ScaleType4KindE0ELNS_15FloatRoundStyleE2ESJ_EENS1_15EpilogueDefaultEEEEEvvEEEEvNT_6ParamsE)
        /*0014*/ 	.word	0x00000000


	//----- nvinfo : EIATTR_MIN_STACK_SIZE
	.align		4
.L_17:
        /*0018*/ 	.byte	0x04, 0x12
        /*001a*/ 	.short	(.L_19 - .L_18)
	.align		4
.L_18:
        /*001c*/ 	.word	index@(_ZN7cutlass13device_kernelINS_4gemm6kernel13GemmUniversalIN4cute5tupleIJiiiiEEENS1_10collective13CollectiveMmaINS1_34MainloopSm90TmaGmmaWarpSpecializedILi2ENS5_IJNS4_1CILi1EEESB_SB_EEENS1_35KernelTmaWarpSpecializedCooperativeEEENS5_IJNSA_ILi256EEENSA_ILi48EEENSA_ILi128EEEEEENS_6half_tENS5_IJlSB_lEEESJ_SK_NS4_8TiledMMAINS4_8MMA_AtomIJNS4_4SM904GMMA25MMA_64x16x16_F32F16F16_SSILNSO_5MajorE0ELSQ_0ELNSO_7ScaleInE1ELSR_1EEEEEENS4_6LayoutINS5_IJNSA_ILi2EEESB_SB_EEENS5_IJSB_NSA_ILi0EEESX_EEEEENS5_IJNS4_10UnderscoreES10_S10_EEEEENS4_13SM90_TMA_LOADENS4_14ComposedLayoutINS4_7SwizzleILi3ELi4ELi3EEENS4_18smem_ptr_flag_bitsILi16EEENSU_INS5_IJNSA_ILi8EEENSA_ILi64EEEEEENS5_IJS1A_SB_EEEEEEEvNS4_8identityES13_S1E_vS1F_EENS_8epilogue10collective6detail29Sm90TmaWarpSpecializedAdapterINS1I_15DefaultEpilogueISJ_SK_SK_NS1H_6thread17LinearCombinationISJ_Li1EffLNS1M_9ScaleType4KindE0ELNS_15FloatRoundStyleE2ESJ_EENS1_15EpilogueDefaultEEEEEvvEEEEvNT_6ParamsE)
        /*0020*/ 	.word	0x00000000
.L_19:


//--------------------- .nv.compat                --------------------------
	.section	.nv.compat,"",@"SHT_CUDA_COMPAT_INFO"
	.align	4
        /*0000*/ 	.byte	0x02, 0x09, 0x01, 0x00, 0x02, 0x02, 0x04, 0x00, 0x02, 0x05, 0x05, 0x00, 0x03, 0x07, 0x01, 0x01
        /*0010*/ 	.byte	0x02, 0x03, 0x01, 0x00, 0x02, 0x06, 0x01, 0x00, 0x04, 0x0b, 0x08, 0x00, 0x00, 0x00, 0x00, 0x00
        /*0020*/ 	.byte	0x00, 0x00, 0x00, 0x00


//--------------------- .nv.info._ZN7cutlass13device_kernelINS_4gemm6kernel13GemmUniversalIN4cute5tupleIJiiiiEEENS1_10collective13CollectiveMmaINS1_34MainloopSm90TmaGmmaWarpSpecializedILi2ENS5_IJNS4_1CILi1EEESB_SB_EEENS1_35KernelTmaWarpSpecializedCooperativeEEENS5_IJNSA_ILi256EEENSA_ILi48EEENSA_ILi128EEEEEENS_6half_tENS5_IJlSB_lEEESJ_SK_NS4_8TiledMMAINS4_8MMA_AtomIJNS4_4SM904GMMA25MMA_64x16x16_F32F16F16_SSILNSO_5MajorE0ELSQ_0ELNSO_7ScaleInE1ELSR_1EEEEEENS4_6LayoutINS5_IJNSA_ILi2EEESB_SB_EEENS5_IJSB_NSA_ILi0EEESX_EEEEENS5_IJNS4_10UnderscoreES10_S10_EEEEENS4_13SM90_TMA_LOADENS4_14ComposedLayoutINS4_7SwizzleILi3ELi4ELi3EEENS4_18smem_ptr_flag_bitsILi16EEENSU_INS5_IJNSA_ILi8EEENSA_ILi64EEEEEENS5_IJS1A_SB_EEEEEEEvNS4_8identityES13_S1E_vS1F_EENS_8epilogue10collective6detail29Sm90TmaWarpSpecializedAdapterINS1I_15DefaultEpilogueISJ_SK_SK_NS1H_6thread17LinearCombinationISJ_Li1EffLNS1M_9ScaleType4KindE0ELNS_15FloatRoundStyleE2ESJ_EENS1_15EpilogueDefaultEEEEEvvEEEEvNT_6ParamsE --------------------------
	.section	.nv.info._ZN7cutlass13device_kernelINS_4gemm6kernel13GemmUniversalIN4cute5tupleIJiiiiEEENS1_10collective13CollectiveMmaINS1_34MainloopSm90TmaGmmaWarpSpecializedILi2ENS5_IJNS4_1CILi1EEESB_SB_EEENS1_35KernelTmaWarpSpecializedCooperativeEEENS5_IJNSA_ILi256EEENSA_ILi48EEENSA_ILi128EEEEEENS_6half_tENS5_IJlSB_lEEESJ_SK_NS4_8TiledMMAINS4_8MMA_AtomIJNS4_4SM904GMMA25MMA_64x16x16_F32F16F16_SSILNSO_5MajorE0ELSQ_0ELNSO_7ScaleInE1ELSR_1EEEEEENS4_6LayoutINS5_IJNSA_ILi2EEESB_SB_EEENS5_IJSB_NSA_ILi0EEESX_EEEEENS5_IJNS4_10UnderscoreES10_S10_EEEEENS4_13SM90_TMA_LOADENS4_14ComposedLayoutINS4_7SwizzleILi3ELi4ELi3EEENS4_18smem_ptr_flag_bitsILi16EEENSU_INS5_IJNSA_ILi8EEENSA_ILi64EEEEEENS5_IJS1A_SB_EEEEEEEvNS4_8identityES13_S1E_vS1F_EENS_8epilogue10collective6detail29Sm90TmaWarpSpecializedAdapterINS1I_15DefaultEpilogueISJ_SK_SK_NS1H_6thread17LinearCombinationISJ_Li1EffLNS1M_9ScaleType4KindE0ELNS_15FloatRoundStyleE2ESJ_EENS1_15EpilogueDefaultEEEEEvvEEEEvNT_6ParamsE,"",@"SHT_CUDA_INFO"
	.sectionflags	@""
	.align	4


	//----- nvinfo : EIATTR_CUDA_API_VERSION
	.align		4
        /*0000*/ 	.byte	0x04, 0x37
        /*0002*/ 	.short	(.L_21 - .L_20)
.L_20:
        /*0004*/ 	.word	0x00000082


	//----- nvinfo : EIATTR_KPARAM_INFO
	.align		4
.L_21:
        /*0008*/ 	.byte	0x04, 0x17
        /*000a*/ 	.short	(.L_23 - .L_22)
.L_22:
        /*000c*/ 	.word	0x00000000
        /*0010*/ 	.short	0x0000
        /*0012*/ 	.short	0x0070
        /*0014*/ 	.byte	0x00, 0xf0, 0x01, 0x10


	//----- nvinfo : EIATTR_SPARSE_MMA_MASK
	.align		4
.L_23:
        /*0018*/ 	.byte	0x03, 0x50
        /*001a*/ 	.short	0x0000


	//----- nvinfo : EIATTR_MAXREG_COUNT
	.align		4
        /*001c*/ 	.byte	0x03, 0x1b
        /*001e*/ 	.short	0x00a8


	//----- nvinfo : EIATTR_NUM_BARRIERS
	.align		4
        /*0020*/ 	.byte	0x02, 0x4c
        /*0022*/ 	.byte	0x01
	.zero		1


	//----- nvinfo : EIATTR_EXTERNS
	.align		4
        /*0024*/ 	.byte	0x04, 0x0f
        /*0026*/ 	.short	(.L_25 - .L_24)


	//   ....[0]....
	.align		4
.L_24:
        /*0028*/ 	.word	index@(__assertfail)


	//----- nvinfo : EIATTR_MERCURY_ISA_VERSION
	.align		4
.L_25:
        /*002c*/ 	.byte	0x03, 0x5f
        /*002e*/ 	.short	0x0101


	//----- nvinfo : EIATTR_INT_WARP_WIDE_INSTR_OFFSETS
	.align		4
        /*0030*/ 	.byte	0x04, 0x31
        /*0032*/ 	.short	(.L_27 - .L_26)


	//   ....[0]....
.L_26:
        /*0034*/ 	.word	0x00000370


	//   ....[1]....
        /*0038*/ 	.word	0x00000380


	//   ....[2]....
        /*003c*/ 	.word	0x000004a0


	//----- nvinfo : EIATTR_COOP_GROUP_MASK_REGIDS
	.align		4
.L_27:
        /*0040*/ 	.byte	0x04, 0x29
        /*0042*/ 	.short	(.L_29 - .L_28)


	//   ....[0]....
.L_28:
        /*0044*/ 	.word	0xffffffff


	//   ....[1]....
        /*0048*/ 	.word	0xffffffff


	//   ....[2]....
        /*004c*/ 	.word	0xffffffff


	//   ....[3]....
        /*0050*/ 	.word	0xffffffff


	//   ....[4]....
        /*0054*/ 	.word	0xffffffff


	//----- nvinfo : EIATTR_COOP_GROUP_INSTR_OFFSETS
	.align		4
.L_29:
        /*0058*/ 	.byte	0x04, 0x28
        /*005a*/ 	.short	(.L_31 - .L_30)


	//   ....[0]....
.L_30:
        /*005c*/ 	.word	0x00000060


	//   ....[1]....
        /*0060*/ 	.word	0x00000070


	//   ....[2]....
        /*0064*/ 	.word	0x00000130


	//   ....[3]....
        /*0068*/ 	.word	0x00000280


	//   ....[4]....
        /*006c*/ 	.word	0x00001170


	//----- nvinfo : EIATTR_REG_RECONFIG
	.align		4
.L_31:
        /*0070*/ 	.byte	0x01, 0x54
	.zero		2


	//----- nvinfo : EIATTR_SYSCALL_OFFSETS
	.align		4
        /*0074*/ 	.byte	0x04, 0x46
        /*0076*/ 	.short	(.L_33 - .L_32)


	//   ....[0]....
.L_32:
        /*0078*/ 	.word	0x00001360


	//----- nvinfo : EIATTR_MBARRIER_INSTR_OFFSETS
	.align		4
.L_33:
        /*007c*/ 	.byte	0x04, 0x39
        /*007e*/ 	.short	(.L_35 - .L_34)


	//   ....[0]....
.L_34:
        /*0080*/ 	.word	0x00000230
        /*0084*/ 	.word	0x000000ff
        /*0088*/ 	.word	0x00000000
        /*008c*/ 	.short	0x0100
        /*008e*/ 	.byte	0x08
	.zero		1


	//   ....[1]....
        /*0090*/ 	.word	0x00000240
        /*0094*/ 	.word	0x000000ff
        /*0098*/ 	.word	0x00000010
        /*009c*/ 	.short	0x0100
        /*009e*/ 	.byte	0x08
	.zero		1


	//   ....[2]....
        /*00a0*/ 	.word	0x00000250
        /*00a4*/ 	.word	0x000000ff
        /*00a8*/ 	.word	0x00000008
        /*00ac*/ 	.short	0x0100
        /*00ae*/ 	.byte	0x08
	.zero		1


	//   ....[3]....
        /*00b0*/ 	.word	0x00000260
        /*00b4*/ 	.word	0x000000ff
        /*00b8*/ 	.word	0x00000018
        /*00bc*/ 	.short	0x0100
        /*00be*/ 	.byte	0x08
	.zero		1


	//   ....[4]....
        /*00c0*/ 	.word	0x00000520
        /*00c4*/ 	.word	0x000000ff
        /*00c8*/ 	.word	0x00000030
        /*00cc*/ 	.short	0x0100
        /*00ce*/ 	.byte	0x08
	.zero		1


	//   ....[5]....
        /*00d0*/ 	.word	0x00000580
        /*00d4*/ 	.word	0x000000ff
        /*00d8*/ 	.word	0x00000038
        /*00dc*/ 	.short	0x0100
        /*00de*/ 	.byte	0x08
	.zero		1


	//   ....[6]....
        /*00e0*/ 	.word	0x000013e0
        /*00e4*/ 	.word	0x00000003
        /*00e8*/ 	.word	0x00000000
        /*00ec*/ 	.short	0x010a
        /*00ee*/ 	.byte	0x3f
	.zero		1


	//   ....[7]....
        /*00f0*/ 	.word	0x00001440
        /*00f4*/ 	.word	0x00000003
        /*00f8*/ 	.word	0x00000000
        /*00fc*/ 	.short	0x010a
        /*00fe*/ 	.byte	0x3f
	.zero		1


	//   ....[8]....
        /*0100*/ 	.word	0x00002850
        /*0104*/ 	.word	0x000000ff
        /*0108*/ 	.word	0x00000000
        /*010c*/ 	.short	0x010a
        /*010e*/ 	.byte	0x08
	.zero		1


	//   ....[9]....
        /*0110*/ 	.word	0x00002890
        /*0114*/ 	.word	0x000000ff
        /*0118*/ 	.word	0x00000000
        /*011c*/ 	.short	0x010a
        /*011e*/ 	.byte	0x08
	.zero		1


	//   ....[10]....
        /*0120*/ 	.word	0x00003bc0
        /*0124*/ 	.word	0x000000ff
        /*0128*/ 	.word	0x00000000
        /*012c*/ 	.short	0x0101
        /*012e*/ 	.byte	0x06
	.zero		1


	//   ....[11]....
        /*0130*/ 	.word	0x00003d80
        /*0134*/ 	.word	0x000000ff
        /*0138*/ 	.word	0x00000000
        /*013c*/ 	.short	0x0101
        /*013e*/ 	.byte	0x04
	.zero		1


	//   ....[12]....
        /*0140*/ 	.word	0x000081a0
        /*0144*/ 	.word	0x0000000e
        /*0148*/ 	.word	0x00000010
        /*014c*/ 	.short	0x010a
        /*014e*/ 	.byte	0x3f
	.zero		1


	//   ....[13]....
        /*0150*/ 	.word	0x00008620
        /*0154*/ 	.word	0x00000005
        /*0158*/ 	.word	0x00000038
        /*015c*/ 	.short	0x0101
        /*015e*/ 	.byte	0x3f
	.zero		1


	//   ....[14]....
        /*0160*/ 	.word	0x00008d30
        /*0164*/ 	.word	0x00000007
        /*0168*/ 	.word	0x00000000
        /*016c*/ 	.short	0x010a
        /*016e*/ 	.byte	0x3f
	.zero		1


	//   ....[15]....
        /*0170*/ 	.word	0x00008db0
        /*0174*/ 	.word	0x00000003
        /*0178*/ 	.word	0x00000000
        /*017c*/ 	.short	0x010a
        /*017e*/ 	.byte	0x3f
	.zero		1


	//   ....[16]....
        /*0180*/ 	.word	0x00008e10
        /*0184*/ 	.word	0x00000003
        /*0188*/ 	.word	0x00000000
        /*018c*/ 	.short	0x010a
        /*018e*/ 	.byte	0x3f
	.zero		1


	//   ....[17]....
        /*0190*/ 	.word	0x00008e70
        /*0194*/ 	.word	0x00000004
        /*0198*/ 	.word	0x00000000
        /*019c*/ 	.short	0x010a
        /*019e*/ 	.byte	0x3f
	.zero		1


	//   ....[18]....
        /*01a0*/ 	.word	0x00008f40
        /*01a4*/ 	.word	0x0000000e
        /*01a8*/ 	.word	0x00000010
        /*01ac*/ 	.short	0x010a
        /*01ae*/ 	.byte	0x3f
	.zero		1


	//   ....[19]....
        /*01b0*/ 	.word	0x00009010
        /*01b4*/ 	.word	0x00000007
        /*01b8*/ 	.word	0x00000000
        /*01bc*/ 	.short	0x010a
        /*01be*/ 	.byte	0x3f
	.zero		1


	//----- nvinfo : EIATTR_NUM_MBARRIERS
	.align		4
.L_35:
        /*01c0*/ 	.byte	0x03, 0x38
        /*01c2*/ 	.short	0x0006


	//----- nvinfo : EIATTR_EXIT_INSTR_OFFSETS
	.align		4
        /*01c4*/ 	.byte	0x04, 0x1c
        /*01c6*/ 	.short	(.L_37 - .L_36)


	//   ....[0]....
.L_36:
        /*01c8*/ 	.word	0x00000620


	//   ....[1]....
        /*01cc*/ 	.word	0x00000ef0


	//   ....[2]....
        /*01d0*/ 	.word	0x00007880


	//   ....[3]....
        /*01d4*/ 	.word	0x00007eb0


	//   ....[4]....
        /*01d8*/ 	.word	0x00008e00


	//----- nvinfo : EIATTR_MAX_THREADS
	.align		4
.L_37:
        /*01dc*/ 	.byte	0x04, 0x05
        /*01de*/ 	.short	(.L_39 - .L_38)
.L_38:
        /*01e0*/ 	.word	0x00000180
        /*01e4*/ 	.word	0x00000001
        /*01e8*/ 	.word	0x00000001


	//----- nvinfo : EIATTR_CRS_STACK_SIZE
	.align		4
.L_39:
        /*01ec*/ 	.byte	0x04, 0x1e
        /*01ee*/ 	.short	(.L_41 - .L_40)
.L_40:
        /*01f0*/ 	.word	0x00000000


	//----- nvinfo : EIATTR_CBANK_PARAM_SIZE
	.align		4
.L_41:
        /*01f4*/ 	.byte	0x03, 0x19
        /*01f6*/ 	.short	0x0470


	//----- nvinfo : EIATTR_PARAM_CBANK
	.align		4
        /*01f8*/ 	.byte	0x04, 0x0a
        /*01fa*/ 	.short	(.L_43 - .L_42)
	.align		4
.L_42:
        /*01fc*/ 	.word	index@(.nv.constant0._ZN7cutlass13device_kernelINS_4gemm6kernel13GemmUniversalIN4cute5tupleIJiiiiEEENS1_10collective13CollectiveMmaINS1_34MainloopSm90TmaGmmaWarpSpecializedILi2ENS5_IJNS4_1CILi1EEESB_SB_EEENS1_35KernelTmaWarpSpecializedCooperativeEEENS5_IJNSA_ILi256EEENSA_ILi48EEENSA_ILi128EEEEEENS_6half_tENS5_IJlSB_lEEESJ_SK_NS4_8TiledMMAINS4_8MMA_AtomIJNS4_4SM904GMMA25MMA_64x16x16_F32F16F16_SSILNSO_5MajorE0ELSQ_0ELNSO_7ScaleInE1ELSR_1EEEEEENS4_6LayoutINS5_IJNSA_ILi2EEESB_SB_EEENS5_IJSB_NSA_ILi0EEESX_EEEEENS5_IJNS4_10UnderscoreES10_S10_EEEEENS4_13SM90_TMA_LOADENS4_14ComposedLayoutINS4_7SwizzleILi3ELi4ELi3EEENS4_18smem_ptr_flag_bitsILi16EEENSU_INS5_IJNSA_ILi8EEENSA_ILi64EEEEEENS5_IJS1A_SB_EEEEEEEvNS4_8identityES13_S1E_vS1F_EENS_8epilogue10collective6detail29Sm90TmaWarpSpecializedAdapterINS1I_15DefaultEpilogueISJ_SK_SK_NS1H_6thread17LinearCombinationISJ_Li1EffLNS1M_9ScaleType4KindE0ELNS_15FloatRoundStyleE2ESJ_EENS1_15EpilogueDefaultEEEEEvvEEEEvNT_6ParamsE)
        /*0200*/ 	.short	0x0210
        /*0202*/ 	.short	0x0470


	//----- nvinfo : EIATTR_SW_WAR
	.align		4
.L_43:
        /*0204*/ 	.byte	0x04, 0x36
        /*0206*/ 	.short	(.L_45 - .L_44)
.L_44:
        /*0208*/ 	.word	0x00000008
.L_45:


//--------------------- .nv.callgraph             --------------------------
	.section	.nv.callgraph,"",@"SHT_CUDA_CALLGRAPH"
	.align	4
	.sectionentsize	8
	.align		4
        /*0000*/ 	.word	0x00000000
	.align		4
        /*0004*/ 	.word	0xffffffff
	.align		4
        /*0008*/ 	.word	index@(_ZN7cutlass13device_kernelINS_4gemm6kernel13GemmUniversalIN4cute5tupleIJiiiiEEENS1_10collective13CollectiveMmaINS1_34MainloopSm90TmaGmmaWarpSpecializedILi2ENS5_IJNS4_1CILi1EEESB_SB_EEENS1_35KernelTmaWarpSpecializedCooperativeEEENS5_IJNSA_ILi256EEENSA_ILi48EEENSA_ILi128EEEEEENS_6half_tENS5_IJlSB_lEEESJ_SK_NS4_8TiledMMAINS4_8MMA_AtomIJNS4_4SM904GMMA25MMA_64x16x16_F32F16F16_SSILNSO_5MajorE0ELSQ_0ELNSO_7ScaleInE1ELSR_1EEEEEENS4_6LayoutINS5_IJNSA_ILi2EEESB_SB_EEENS5_IJSB_NSA_ILi0EEESX_EEEEENS5_IJNS4_10UnderscoreES10_S10_EEEEENS4_13SM90_TMA_LOADENS4_14ComposedLayoutINS4_7SwizzleILi3ELi4ELi3EEENS4_18smem_ptr_flag_bitsILi16EEENSU_INS5_IJNSA_ILi8EEENSA_ILi64EEEEEENS5_IJS1A_SB_EEEEEEEvNS4_8identityES13_S1E_vS1F_EENS_8epilogue10collective6detail29Sm90TmaWarpSpecializedAdapterINS1I_15DefaultEpilogueISJ_SK_SK_NS1H_6thread17LinearCombinationISJ_Li1EffLNS1M_9ScaleType4KindE0ELNS_15FloatRoundStyleE2ESJ_EENS1_15EpilogueDefaultEEEEEvvEEEEvNT_6ParamsE)
	.align		4
        /*000c*/ 	.word	index@(__assertfail)
	.align		4
        /*0010*/ 	.word	0x00000000
	.align		4
        /*0014*/ 	.word	0xfffffffe
	.align		4
        /*0018*/ 	.word	0x00000000
	.align		4
        /*001c*/ 	.word	0xfffffffd
	.align		4
        /*0020*/ 	.word	0x00000000
	.align		4
        /*0024*/ 	.word	0xfffffffc


//--------------------- .nv.constant4             --------------------------
	.section	.nv.constant4,"a",@progbits
	.align	8
	.align		8
.nv.constant4:
        /*0000*/ 	.dword	__assertfail
	.align		8
        /*0008*/ 	.dword	__unnamed_1
	.align		8
        /*0010*/ 	.dword	_ZN40_INTERNAL_3ae3b0ce_4_k_cu_a449bc99_158564cuda3std3__45__cpo5beginE
	.align		8
        /*0018*/ 	.dword	_ZN40_INTERNAL_3ae3b0ce_4_k_cu_a449bc99_158564cuda3std3__45__cpo3endE
	.align		8
        /*0020*/ 	.dword	_ZN40_INTERNAL_3ae3b0ce_4_k_cu_a449bc99_158564cuda3std3__45__cpo6cbeginE
	.align		8
        /*0028*/ 	.dword	_ZN40_INTERNAL_3ae3b0ce_4_k_cu_a449bc99_158564cuda3std3__45__cpo4cendE
	.align		8
        /*0030*/ 	.dword	_ZN40_INTERNAL_3ae3b0ce_4_k_cu_a449bc99_158564cuda3std3__442_GLOBAL__N__3ae3b0ce_4_k_cu_a449bc99_158566ignoreE
	.align		8
        /*0038*/ 	.dword	_ZN40_INTERNAL_3ae3b0ce_4_k_cu_a449bc99_158564cuda3std3__419piecewise_constructE
	.align		8
        /*0040*/ 	.dword	_ZN40_INTERNAL_3ae3b0ce_4_k_cu_a449bc99_158564cuda3std3__48in_placeE
	.align		8
        /*0048*/ 	.dword	_ZN40_INTERNAL_3ae3b0ce_4_k_cu_a449bc99_158564cuda3std6ranges3__45__cpo4swapE
	.align		8
        /*0050*/ 	.dword	_ZN40_INTERNAL_3ae3b0ce_4_k_cu_a449bc99_158564cuda3std6ranges3__45__cpo9iter_moveE
	.align		8
        /*0058*/ 	.dword	_ZN40_INTERNAL_3ae3b0ce_4_k_cu_a449bc99_158564cute7productE
	.align		8
        /*0060*/ 	.dword	_ZN40_INTERNAL_3ae3b0ce_4_k_cu_a449bc99_158564cute1_E
	.align		8
        /*0068*/ 	.dword	$str$22
	.align		8
        /*0070*/ 	.dword	$str$23


//--------------------- .text._ZN7cutlass13device_kernelINS_4gemm6kernel13GemmUniversalIN4cute5tupleIJiiiiEEENS1_10collective13CollectiveMmaINS1_34MainloopSm90TmaGmmaWarpSpecializedILi2ENS5_IJNS4_1CILi1EEESB_SB_EEENS1_35KernelTmaWarpSpecializedCooperativeEEENS5_IJNSA_ILi256EEENSA_ILi48EEENSA_ILi128EEEEEENS_6half_tENS5_IJlSB_lEEESJ_SK_NS4_8TiledMMAINS4_8MMA_AtomIJNS4_4SM904GMMA25MMA_64x16x16_F32F16F16_SSILNSO_5MajorE0ELSQ_0ELNSO_7ScaleInE1ELSR_1EEEEEENS4_6LayoutINS5_IJNSA_ILi2EEESB_SB_EEENS5_IJSB_NSA_ILi0EEESX_EEEEENS5_IJNS4_10UnderscoreES10_S10_EEEEENS4_13SM90_TMA_LOADENS4_14ComposedLayoutINS4_7SwizzleILi3ELi4ELi3EEENS4_18smem_ptr_flag_bitsILi16EEENSU_INS5_IJNSA_ILi8EEENSA_ILi64EEEEEENS5_IJS1A_SB_EEEEEEEvNS4_8identityES13_S1E_vS1F_EENS_8epilogue10collective6detail29Sm90TmaWarpSpecializedAdapterINS1I_15DefaultEpilogueISJ_SK_SK_NS1H_6thread17LinearCombinationISJ_Li1EffLNS1M_9ScaleType4KindE0ELNS_15FloatRoundStyleE2ESJ_EENS1_15EpilogueDefaultEEEEEvvEEEEvNT_6ParamsE --------------------------
	.section	.text._ZN7cutlass13device_kernelINS_4gemm6kernel13GemmUniversalIN4cute5tupleIJiiiiEEENS1_10collective13CollectiveMmaINS1_34MainloopSm90TmaGmmaWarpSpecializedILi2ENS5_IJNS4_1CILi1EEESB_SB_EEENS1_35KernelTmaWarpSpecializedCooperativeEEENS5_IJNSA_ILi256EEENSA_ILi48EEENSA_ILi128EEEEEENS_6half_tENS5_IJlSB_lEEESJ_SK_NS4_8TiledMMAINS4_8MMA_AtomIJNS4_4SM904GMMA25MMA_64x16x16_F32F16F16_SSILNSO_5MajorE0ELSQ_0ELNSO_7ScaleInE1ELSR_1EEEEEENS4_6LayoutINS5_IJNSA_ILi2EEESB_SB_EEENS5_IJSB_NSA_ILi0EEESX_EEEEENS5_IJNS4_10UnderscoreES10_S10_EEEEENS4_13SM90_TMA_LOADENS4_14ComposedLayoutINS4_7SwizzleILi3ELi4ELi3EEENS4_18smem_ptr_flag_bitsILi16EEENSU_INS5_IJNSA_ILi8EEENSA_ILi64EEEEEENS5_IJS1A_SB_EEEEEEEvNS4_8identityES13_S1E_vS1F_EENS_8epilogue10collective6detail29Sm90TmaWarpSpecializedAdapterINS1I_15DefaultEpilogueISJ_SK_SK_NS1H_6thread17LinearCombinationISJ_Li1EffLNS1M_9ScaleType4KindE0ELNS_15FloatRoundStyleE2ESJ_EENS1_15EpilogueDefaultEEEEEvvEEEEvNT_6ParamsE,"ax",@progbits
	.align	128
.text._ZN7cutlass13device_kernelINS_4gemm6kernel13GemmUniversalIN4cute5tupleIJiiiiEEENS1_10collective13CollectiveMmaINS1_34MainloopSm90TmaGmmaWarpSpecializedILi2ENS5_IJNS4_1CILi1EEESB_SB_EEENS1_35KernelTmaWarpSpecializedCooperativeEEENS5_IJNSA_ILi256EEENSA_ILi48EEENSA_ILi128EEEEEENS_6half_tENS5_IJlSB_lEEESJ_SK_NS4_8TiledMMAINS4_8MMA_AtomIJNS4_4SM904GMMA25MMA_64x16x16_F32F16F16_SSILNSO_5MajorE0ELSQ_0ELNSO_7ScaleInE1ELSR_1EEEEEENS4_6LayoutINS5_IJNSA_ILi2EEESB_SB_EEENS5_IJSB_NSA_ILi0EEESX_EEEEENS5_IJNS4_10UnderscoreES10_S10_EEEEENS4_13SM90_TMA_LOADENS4_14ComposedLayoutINS4_7SwizzleILi3ELi4ELi3EEENS4_18smem_ptr_flag_bitsILi16EEENSU_INS5_IJNSA_ILi8EEENSA_ILi64EEEEEENS5_IJS1A_SB_EEEEEEEvNS4_8identityES13_S1E_vS1F_EENS_8epilogue10collective6detail29Sm90TmaWarpSpecializedAdapterINS1I_15DefaultEpilogueISJ_SK_SK_NS1H_6thread17LinearCombinationISJ_Li1EffLNS1M_9ScaleType4KindE0ELNS_15FloatRoundStyleE2ESJ_EENS1_15EpilogueDefaultEEEEEvvEEEEvNT_6ParamsE:
        .type           _ZN7cutlass13device_kernelINS_4gemm6kernel13GemmUniversalIN4cute5tupleIJiiiiEEENS1_10collective13CollectiveMmaINS1_34MainloopSm90TmaGmmaWarpSpecializedILi2ENS5_IJNS4_1CILi1EEESB_SB_EEENS1_35KernelTmaWarpSpecializedCooperativeEEENS5_IJNSA_ILi256EEENSA_ILi48EEENSA_ILi128EEEEEENS_6half_tENS5_IJlSB_lEEESJ_SK_NS4_8TiledMMAINS4_8MMA_AtomIJNS4_4SM904GMMA25MMA_64x16x16_F32F16F16_SSILNSO_5MajorE0ELSQ_0ELNSO_7ScaleInE1ELSR_1EEEEEENS4_6LayoutINS5_IJNSA_ILi2EEESB_SB_EEENS5_IJSB_NSA_ILi0EEESX_EEEEENS5_IJNS4_10UnderscoreES10_S10_EEEEENS4_13SM90_TMA_LOADENS4_14ComposedLayoutINS4_7SwizzleILi3ELi4ELi3EEENS4_18smem_ptr_flag_bitsILi16EEENSU_INS5_IJNSA_ILi8EEENSA_ILi64EEEEEENS5_IJS1A_SB_EEEEEEEvNS4_8identityES13_S1E_vS1F_EENS_8epilogue10collective6detail29Sm90TmaWarpSpecializedAdapterINS1I_15DefaultEpilogueISJ_SK_SK_NS1H_6thread17LinearCombinationISJ_Li1EffLNS1M_9ScaleType4KindE0ELNS_15FloatRoundStyleE2ESJ_EENS1_15EpilogueDefaultEEEEEvvEEEEvNT_6ParamsE,@function
        .size           _ZN7cutlass13device_kernelINS_4gemm6kernel13GemmUniversalIN4cute5tupleIJiiiiEEENS1_10collective13CollectiveMmaINS1_34MainloopSm90TmaGmmaWarpSpecializedILi2ENS5_IJNS4_1CILi1EEESB_SB_EEENS1_35KernelTmaWarpSpecializedCooperativeEEENS5_IJNSA_ILi256EEENSA_ILi48EEENSA_ILi128EEEEEENS_6half_tENS5_IJlSB_lEEESJ_SK_NS4_8TiledMMAINS4_8MMA_AtomIJNS4_4SM904GMMA25MMA_64x16x16_F32F16F16_SSILNSO_5MajorE0ELSQ_0ELNSO_7ScaleInE1ELSR_1EEEEEENS4_6LayoutINS5_IJNSA_ILi2EEESB_SB_EEENS5_IJSB_NSA_ILi0EEESX_EEEEENS5_IJNS4_10UnderscoreES10_S10_EEEEENS4_13SM90_TMA_LOADENS4_14ComposedLayoutINS4_7SwizzleILi3ELi4ELi3EEENS4_18smem_ptr_flag_bitsILi16EEENSU_INS5_IJNSA_ILi8EEENSA_ILi64EEEEEENS5_IJS1A_SB_EEEEEEEvNS4_8identityES13_S1E_vS1F_EENS_8epilogue10collective6detail29Sm90TmaWarpSpecializedAdapterINS1I_15DefaultEpilogueISJ_SK_SK_NS1H_6thread17LinearCombinationISJ_Li1EffLNS1M_9ScaleType4KindE0ELNS_15FloatRoundStyleE2ESJ_EENS1_15EpilogueDefaultEEEEEvvEEEEvNT_6ParamsE,(.L_x_156 - _ZN7cutlass13device_kernelINS_4gemm6kernel13GemmUniversalIN4cute5tupleIJiiiiEEENS1_10collective13CollectiveMmaINS1_34MainloopSm90TmaGmmaWarpSpecializedILi2ENS5_IJNS4_1CILi1EEESB_SB_EEENS1_35KernelTmaWarpSpecializedCooperativeEEENS5_IJNSA_ILi256EEENSA_ILi48EEENSA_ILi128EEEEEENS_6half_tENS5_IJlSB_lEEESJ_SK_NS4_8TiledMMAINS4_8MMA_AtomIJNS4_4SM904GMMA25MMA_64x16x16_F32F16F16_SSILNSO_5MajorE0ELSQ_0ELNSO_7ScaleInE1ELSR_1EEEEEENS4_6LayoutINS5_IJNSA_ILi2EEESB_SB_EEENS5_IJSB_NSA_ILi0EEESX_EEEEENS5_IJNS4_10UnderscoreES10_S10_EEEEENS4_13SM90_TMA_LOADENS4_14ComposedLayoutINS4_7SwizzleILi3ELi4ELi3EEENS4_18smem_ptr_flag_bitsILi16EEENSU_INS5_IJNSA_ILi8EEENSA_ILi64EEEEEENS5_IJS1A_SB_EEEEEEEvNS4_8identityES13_S1E_vS1F_EENS_8epilogue10collective6detail29Sm90TmaWarpSpecializedAdapterINS1I_15DefaultEpilogueISJ_SK_SK_NS1H_6thread17LinearCombinationISJ_Li1EffLNS1M_9ScaleType4KindE0ELNS_15FloatRoundStyleE2ESJ_EENS1_15EpilogueDefaultEEEEEvvEEEEvNT_6ParamsE)
        .other          _ZN7cutlass13device_kernelINS_4gemm6kernel13GemmUniversalIN4cute5tupleIJiiiiEEENS1_10collective13CollectiveMmaINS1_34MainloopSm90TmaGmmaWarpSpecializedILi2ENS5_IJNS4_1CILi1EEESB_SB_EEENS1_35KernelTmaWarpSpecializedCooperativeEEENS5_IJNSA_ILi256EEENSA_ILi48EEENSA_ILi128EEEEEENS_6half_tENS5_IJlSB_lEEESJ_SK_NS4_8TiledMMAINS4_8MMA_AtomIJNS4_4SM904GMMA25MMA_64x16x16_F32F16F16_SSILNSO_5MajorE0ELSQ_0ELNSO_7ScaleInE1ELSR_1EEEEEENS4_6LayoutINS5_IJNSA_ILi2EEESB_SB_EEENS5_IJSB_NSA_ILi0EEESX_EEEEENS5_IJNS4_10UnderscoreES10_S10_EEEEENS4_13SM90_TMA_LOADENS4_14ComposedLayoutINS4_7SwizzleILi3ELi4ELi3EEENS4_18smem_ptr_flag_bitsILi16EEENSU_INS5_IJNSA_ILi8EEENSA_ILi64EEEEEENS5_IJS1A_SB_EEEEEEEvNS4_8identityES13_S1E_vS1F_EENS_8epilogue10collective6detail29Sm90TmaWarpSpecializedAdapterINS1I_15DefaultEpilogueISJ_SK_SK_NS1H_6thread17LinearCombinationISJ_Li1EffLNS1M_9ScaleType4KindE0ELNS_15FloatRoundStyleE2ESJ_EENS1_15EpilogueDefaultEEEEEvvEEEEvNT_6ParamsE,@"STO_CUDA_ENTRY STV_DEFAULT"
_ZN7cutlass13device_kernelINS_4gemm6kernel13GemmUniversalIN4cute5tupleIJiiiiEEENS1_10collective13CollectiveMmaINS1_34MainloopSm90TmaGmmaWarpSpecializedILi2ENS5_IJNS4_1CILi1EEESB_SB_EEENS1_35KernelTmaWarpSpecializedCooperativeEEENS5_IJNSA_ILi256EEENSA_ILi48EEENSA_ILi128EEEEEENS_6half_tENS5_IJlSB_lEEESJ_SK_NS4_8TiledMMAINS4_8MMA_AtomIJNS4_4SM904GMMA25MMA_64x16x16_F32F16F16_SSILNSO_5MajorE0ELSQ_0ELNSO_7ScaleInE1ELSR_1EEEEEENS4_6LayoutINS5_IJNSA_ILi2EEESB_SB_EEENS5_IJSB_NSA_ILi0EEESX_EEEEENS5_IJNS4_10UnderscoreES10_S10_EEEEENS4_13SM90_TMA_LOADENS4_14ComposedLayoutINS4_7SwizzleILi3ELi4ELi3EEENS4_18smem_ptr_flag_bitsILi16EEENSU_INS5_IJNSA_ILi8EEENSA_ILi64EEEEEENS5_IJS1A_SB_EEEEEEEvNS4_8identityES13_S1E_vS1F_EENS_8epilogue10collective6detail29Sm90TmaWarpSpecializedAdapterINS1I_15DefaultEpilogueISJ_SK_SK_NS1H_6thread17LinearCombinationISJ_Li1EffLNS1M_9ScaleType4KindE0ELNS_15FloatRoundStyleE2ESJ_EENS1_15EpilogueDefaultEEEEEvvEEEEvNT_6ParamsE:
[----:B------:R-:W0:Y:S01]  /*0000*/  LDC R1, c[0x0][0x28] ;  /* 0x00000a00ff017b82 */ /* 0x000e220000000800 */
[----:B------:R-:W1:Y:S01]  /*0010*/  S2R R4, SR_TID.X ;  /* 0x0000000000047919 */ /* 0x000e620000002100 */
[----:B------:R-:W-:Y:S01]  /*0020*/  ELECT P0, URZ, PT ;  /* 0x00000000003f782f */ /* 0x000fe20003800000 */
[----:B------:R-:W-:Y:S01]  /*0030*/  BSSY B0, `(.L_x_0) ;  /* 0x000000f000007945 */ /* 0x000fe20003800000 */
[--C-:B-1----:R-:W-:Y:S02]  /*0040*/  SHF.R.U32.HI R0, RZ, 0x5, R4.reuse ;  /* 0x00000005ff007819 */ /* 0x102fe40000011604 */
[----:B------:R-:W-:-:S03]  /*0050*/  SHF.R.U32.HI R14, RZ, 0x7, R4 ;  /* 0x00000007ff0e7819 */ /* 0x000fc60000011604 */
[----:B------:R-:W1:Y:S04]  /*0060*/  SHFL.IDX PT, R5, R0, RZ, 0x1f ;  /* 0x00001fff00057589 */ /* 0x000e6800000e0000 */
[----:B------:R2:W3:Y:S01]  /*0070*/  SHFL.IDX PT, R10, R14, RZ, 0x1f ;  /* 0x00001fff0e0a7589 */ /* 0x0004e200000e0000 */
[----:B-1----:R-:W-:-:S13]  /*0080*/  ISETP.NE.OR P0, PT, R5, RZ, !P0 ;  /* 0x000000ff0500720c */ /* 0x002fda0004705670 */
[----:B0-23--:R-:W-:Y:S05]  /*0090*/  @P0 BRA `(.L_x_1) ;  /* 0x0000000000200947 */ /* 0x00dfea0003800000 */
[----:B------:R-:W-:Y:S02]  /*00a0*/  ULDC.64 UR4, c[0x0][0x198] ;  /* 0x0000660000047ab9 */ /* 0x000fe40000000a00 */
[----:B------:R-:W-:Y:S02]  /*00b0*/  UIADD3 UR6, UP0, UR4, 0xf0, URZ ;  /* 0x000000f004067890 */ /* 0x000fe4000ff1e03f */
[----:B------:R-:W-:Y:S02]  /*00c0*/  UIADD3 UR4, UP1, UR4, 0x1f0, URZ ;  /* 0x000001f004047890 */ /* 0x000fe4000ff3e03f */
[----:B------:R-:W-:Y:S02]  /*00d0*/  UIADD3.X UR7, URZ, UR5, URZ, UP0, !UPT ;  /* 0x000000053f077290 */ /* 0x000fe400087fe43f */
[----:B------:R-:W-:-:S07]  /*00e0*/  UIADD3.X UR5, URZ, UR5, URZ, UP1, !UPT ;  /* 0x000000053f057290 */ /* 0x000fce0008ffe43f */
[----:B------:R0:W-:Y:S02]  /*00f0*/  UTMACCTL.PF [UR6] ;  /* 0x00000000060079b9 */ /* 0x0001e40008040000 */
[----:B------:R0:W-:Y:S02]  /*0100*/  UTMACCTL.PF [UR4] ;  /* 0x00000000040079b9 */ /* 0x0001e40008040000 */
[----:B0-----:R-:W-:Y:S01]  /*0110*/  NOP ;  /* 0x0000000000007918 */ /* 0x001fe20000000000 */
.L_x_1:
[----:B------:R-:W-:Y:S05]  /*0120*/  BSYNC B0 ;  /* 0x0000000000007941 */ /* 0x000fea0003800000 */
.L_x_0:
[----:B------:R-:W0:Y:S02]  /*0130*/  SHFL.IDX PT, R2, R0, RZ, 0x1f ;  /* 0x00001fff00027589 */ /* 0x000e2400000e0000 */
[----:B0-----:R-:W-:-:S13]  /*0140*/  ISETP.NE.AND P0, PT, R2, RZ, PT ;  /* 0x000000ff0200720c */ /* 0x001fda0003f05270 */
[----:B------:R-:W-:Y:S05]  /*0150*/  @P0 BRA `(.L_x_2) ;  /* 0x0000000000480947 */ /* 0x000fea0003800000 */
[----:B------:R-:W0:Y:S01]  /*0160*/  S2UR UR8, SR_CgaCtaId ;  /* 0x00000000000879c3 */ /* 0x000e220000008800 */
[----:B------:R-:W-:Y:S01]  /*0170*/  UMOV UR4, 0x400 ;  /* 0x0000040000047882 */ /* 0x000fe20000000000 */
[----:B------:R-:W-:Y:S01]  /*0180*/  UMOV UR5, 0x1 ;  /* 0x0000000100057882 */ /* 0x000fe20000000000 */
[----:B------:R-:W-:Y:S01]  /*0190*/  UMOV UR6, 0x100 ;  /* 0x0000010000067882 */ /* 0x000fe20000000000 */
[----:B------:R-:W-:Y:S01]  /*01a0*/  ELECT P0, URZ, PT ;  /* 0x00000000003f782f */ /* 0x000fe20003800000 */
[----:B------:R-:W-:-:S04]  /*01b0*/  UIADD3 UR6, -UR6, 0x100000, URZ ;  /* 0x0010000006067890 */ /* 0x000fc8000fffe13f */
[----:B------:R-:W-:Y:S02]  /*01c0*/  USHF.L.U32 UR7, UR6, 0xb, URZ ;  /* 0x0000000b06077899 */ /* 0x000fe4000800063f */
[----:B------:R-:W-:Y:S02]  /*01d0*/  USHF.L.U32 UR6, UR6, 0x1, URZ ;  /* 0x0000000106067899 */ /* 0x000fe4000800063f */
[----:B0-----:R-:W-:Y:S02]  /*01e0*/  ULEA UR8, UR8, UR4, 0x18 ;  /* 0x0000000408087291 */ /* 0x001fe4000f8ec03f */
[----:B------:R-:W-:-:S04]  /*01f0*/  UIADD3 UR4, -UR5, 0x100000, URZ ;  /* 0x0010000005047890 */ /* 0x000fc8000fffe13f */
[----:B------:R-:W-:Y:S02]  /*0200*/  USHF.L.U32 UR5, UR4, 0xb, URZ ;  /* 0x0000000b04057899 */ /* 0x000fe4000800063f */
[----:B------:R-:W-:Y:S01]  /*0210*/  USHF.L.U32 UR4, UR4, 0x1, URZ ;  /* 0x0000000104047899 */ /* 0x000fe2000800063f */
[----:B------:R-:W0:Y:S11]  /*0220*/  FENCE.VIEW.ASYNC.S ;  /* 0x00000000000073c6 */ /* 0x000e360000000000 */
[----:B0-----:R0:W1:Y:S01]  /*0230*/  SYNCS.EXCH.64 URZ, [UR8], UR4 ;  /* 0x00000004083f75b2 */ /* 0x0010620008000100 */
[----:B------:R0:W2:Y:S01]  /*0240*/  SYNCS.EXCH.64 URZ, [UR8+0x10], UR6 ;  /* 0x00001006083f75b2 */ /* 0x0000a20008000100 */
[----:B------:R0:W3:Y:S01]  /*0250*/  SYNCS.EXCH.64 URZ, [UR8+0x8], UR4 ;  /* 0x00000804083f75b2 */ /* 0x0000e20008000100 */
[----:B------:R0:W4:Y:S01]  /*0260*/  SYNCS.EXCH.64 URZ, [UR8+0x18], UR6 ;  /* 0x00001806083f75b2 */ /* 0x0001220008000100 */
[----:B------:R-:W-:Y:S01]  /*0270*/  NOP ;  /* 0x0000000000007918 */ /* 0x000fe20000000000 */
.L_x_2:
[----:B------:R-:W5:Y:S01]  /*0280*/  SHFL.IDX PT, R0, R0, RZ, 0x1f ;  /* 0x00001fff00007589 */ /* 0x000f6200000e0000 */
[----:B------:R-:W-:Y:S01]  /*0290*/  ELECT P0, URZ, PT ;  /* 0x00000000003f782f */ /* 0x000fe20003800000 */
[----:B------:R-:W1:Y:S01]  /*02a0*/  LDC R2, c[0x0][0x65c] ;  /* 0x00019700ff027b82 */ /* 0x000e620000000800 */
[----:B0-----:R-:W-:Y:S01]  /*02b0*/  UMOV UR4, 0x20 ;  /* 0x0000002000047882 */ /* 0x001fe20000000000 */
[----:B------:R-:W0:Y:S01]  /*02c0*/  S2R R3, SR_CTAID.Y ;  /* 0x0000000000037919 */ /* 0x000e220000002600 */
[----:B------:R-:W-:Y:S01]  /*02d0*/  NOP ;  /* 0x0000000000007918 */ /* 0x000fe20000000000 */
[----:B------:R-:W-:Y:S01]  /*02e0*/  ISETP.NE.AND P2, PT, R10, RZ, PT ;  /* 0x000000ff0a00720c */ /* 0x000fe20003f45270 */
[----:B------:R-:W-:Y:S01]  /*02f0*/  NOP ;  /* 0x0000000000007918 */ /* 0x000fe20000000000 */
[----:B------:R-:W2:Y:S01]  /*0300*/  S2R R6, SR_CTAID.X ;  /* 0x0000000000067919 */ /* 0x000ea20000002500 */
[----:B------:R-:W-:Y:S01]  /*0310*/  IMAD.MOV.U32 R7, RZ, RZ, RZ ;  /* 0x000000ffff077224 */ /* 0x000fe200078e00ff */
[----:B-----5:R-:W-:-:S02]  /*0320*/  ISETP.NE.OR P0, PT, R0, RZ, !P0 ;  /* 0x000000ff0000720c */ /* 0x020fc40004705670 */
[----:B-1----:R-:W-:-:S04]  /*0330*/  ISETP.NE.AND P3, PT, R2, 0x1, PT ;  /* 0x000000010200780c */ /* 0x002fc80003f65270 */
[----:B------:R-:W-:Y:S02]  /*0340*/  P2R R0, PR, RZ, 0x8 ;  /* 0x00000008ff007803 */ /* 0x000fe40000000000 */
[----:B------:R-:W-:-:S04]  /*0350*/  SHF.R.S32.HI R0, RZ, 0x1f, R5 ;  /* 0x0000001fff007819 */ /* 0x000fc80000011405 */
[----:B------:R-:W-:Y:S01]  /*0360*/  LEA.HI R0, R0, R5, RZ, 0x2 ;  /* 0x0000000500007211 */ /* 0x000fe200078f10ff */
[----:B------:R-:W-:Y:S01]  /*0370*/  VOTEU.ALL UP0, P0 ;  /* 0x00000000003f7886 */ /* 0x000fe20000000000 */
[----:B------:R-:W-:Y:S01]  /*0380*/  VOTEU.ALL UP1, P0 ;  /* 0x00000000003f7886 */ /* 0x000fe20000020000 */
[----:B------:R-:W2:Y:S01]  /*0390*/  @P3 LDC R17, c[0x0][0x10] ;  /* 0x00000400ff113b82 */ /* 0x000ea20000000800 */
[----:B------:R-:W-:Y:S01]  /*03a0*/  LOP3.LUT R0, R0, 0xfffffffc, RZ, 0xc0, !PT ;  /* 0xfffffffc00007812 */ /* 0x000fe200078ec0ff */
[----:B0-----:R-:W-:Y:S01]  /*03b0*/  @P3 IMAD.MOV.U32 R8, RZ, RZ, R3 ;  /* 0x000000ffff083224 */ /* 0x001fe200078e0003 */
[----:B------:R-:W-:Y:S01]  /*03c0*/  @!UP0 UMOV UR6, 0x400 ;  /* 0x0000040000068882 */ /* 0x000fe20000000000 */
[----:B------:R-:W-:-:S04]  /*03d0*/  @!UP0 UIADD3 UR4, -UR4, 0x100000, URZ ;  /* 0x0010000004048890 */ /* 0x000fc8000fffe13f */
[----:B------:R-:W-:Y:S02]  /*03e0*/  @!UP0 USHF.L.U32 UR5, UR4, 0xb, URZ ;  /* 0x0000000b04058899 */ /* 0x000fe4000800063f */
[----:B------:R-:W-:Y:S01]  /*03f0*/  @!UP0 USHF.L.U32 UR4, UR4, 0x1, URZ ;  /* 0x0000000104048899 */ /* 0x000fe2000800063f */
[----:B------:R-:W-:Y:S02]  /*0400*/  @P3 IMAD.MOV.U32 R9, RZ, RZ, RZ ;  /* 0x000000ffff093224 */ /* 0x000fe400078e00ff */
[----:B------:R-:W-:Y:S01]  /*0410*/  IMAD.IADD R0, R5, 0x1, -R0 ;  /* 0x0000000105007824 */ /* 0x000fe200078e0a00 */
[----:B------:R-:W0:Y:S01]  /*0420*/  @!UP0 S2UR UR7, SR_CgaCtaId ;  /* 0x00000000000789c3 */ /* 0x000e220000008800 */
[----:B------:R-:W-:-:S03]  /*0430*/  @P3 IMAD.MOV.U32 R5, RZ, RZ, RZ ;  /* 0x000000ffff053224 */ /* 0x000fc600078e00ff */
[----:B------:R-:W-:-:S04]  /*0440*/  ISETP.NE.AND P1, PT, R0, 0x3, PT ;  /* 0x000000030000780c */ /* 0x000fc80003f25270 */
[----:B------:R-:W1:Y:S01]  /*0450*/  @!P3 LDC R11, c[0x0][0xc] ;  /* 0x00000300ff0bbb82 */ /* 0x000e620000000800 */
[----:B--2---:R-:W-:-:S04]  /*0460*/  @P3 IMAD.WIDE.U32 R16, R6, R17, R8 ;  /* 0x0000001106103225 */ /* 0x004fc800078e0008 */
[----:B------:R-:W-:Y:S01]  /*0470*/  @P3 IMAD.IADD R17, R17, 0x1, R5 ;  /* 0x0000000111113824 */ /* 0x000fe200078e0205 */
[----:B------:R-:W-:Y:S01]  /*0480*/  LOP3.LUT R5, R4, 0x7f, RZ, 0xc0, !PT ;  /* 0x0000007f04057812 */ /* 0x000fe200078ec0ff */
[----:B0-----:R-:W-:Y:S01]  /*0490*/  @!UP0 ULEA UR8, UR7, UR6, 0x18 ;  /* 0x0000000607088291 */ /* 0x001fe2000f8ec03f */
[----:B------:R-:W-:Y:S02]  /*04a0*/  VOTEU.ALL UP0, P0 ;  /* 0x00000000003f7886 */ /* 0x000fe40000000000 */
[----:B------:R-:W-:Y:S01]  /*04b0*/  ULDC UR6, c[0x0][0xc] ;  /* 0x0000030000067ab9 */ /* 0x000fe20000000800 */
[----:B------:R-:W-:Y:S01]  /*04c0*/  ISETP.EQ.OR P0, PT, R0, RZ, !P1 ;  /* 0x000000ff0000720c */ /* 0x000fe20004f02670 */
[----:B------:R-:W-:-:S03]  /*04d0*/  ULDC UR7, c[0x0][0x10] ;  /* 0x0000040000077ab9 */ /* 0x000fc60000000800 */
[C---:B------:R-:W-:Y:S01]  /*04e0*/  ISETP.EQ.AND P0, PT, R10.reuse, RZ, P0 ;  /* 0x000000ff0a00720c */ /* 0x040fe20000702270 */
[----:B------:R-:W-:Y:S02]  /*04f0*/  VIADD R10, R10, 0xffffffff ;  /* 0xffffffff0a0a7836 */ /* 0x000fe40000000000 */
[----:B-1----:R-:W-:Y:S01]  /*0500*/  @!P3 IMAD.WIDE.U32 R8, R11, R3, R6 ;  /* 0x000000030b08b225 */ /* 0x002fe200078e0006 */
[----:B------:R-:W0:Y:S02]  /*0510*/  FENCE.VIEW.ASYNC.S ;  /* 0x00000000000073c6 */ /* 0x000e240000000000 */
[----:B0-----:R-:W3:Y:S01]  /*0520*/  @!UP0 SYNCS.EXCH.64 URZ, [UR8+0x30], UR4 ;  /* 0x00003004083f85b2 */ /* 0x001ee20008000100 */
[----:B------:R-:W-:Y:S02]  /*0530*/  SEL R18, RZ, 0x1, !P0 ;  /* 0x00000001ff127807 */ /* 0x000fe40004000000 */
[----:B------:R-:W-:Y:S01]  /*0540*/  ISETP.GE.U32.AND P1, PT, R10, 0x2, PT ;  /* 0x000000020a00780c */ /* 0x000fe20003f26070 */
[----:B------:R-:W-:-:S02]  /*0550*/  @!P3 IMAD.MOV.U32 R16, RZ, RZ, R8 ;  /* 0x000000ffff10b224 */ /* 0x000fc400078e0008 */
[----:B------:R-:W-:Y:S01]  /*0560*/  @!P3 IMAD.MOV.U32 R17, RZ, RZ, R9 ;  /* 0x000000ffff11b224 */ /* 0x000fe200078e0009 */
[----:B------:R-:W-:Y:S01]  /*0570*/  SEL R18, R18, 0x2, P1 ;  /* 0x0000000212127807 */ /* 0x000fe20000800000 */
[----:B------:R0:W3:Y:S01]  /*0580*/  @!UP1 SYNCS.EXCH.64 URZ, [UR8+0x38], UR4 ;  /* 0x00003804083f95b2 */ /* 0x0000e20008000100 */
[----:B------:R-:W-:Y:S01]  /*0590*/  NOP ;  /* 0x0000000000007918 */ /* 0x000fe20000000000 */
[----:B0-----:R-:W-:-:S03]  /*05a0*/  UIMAD.WIDE.U32 UR4, UR6, UR7, URZ ;  /* 0x00000007060472a5 */ /* 0x001fc6000f8e003f */
[----:B------:R-:W-:Y:S02]  /*05b0*/  ULDC UR6, c[0x0][0x14] ;  /* 0x0000050000067ab9 */ /* 0x000fe40000000800 */
[----:B------:R-:W-:Y:S02]  /*05c0*/  UIMAD.WIDE.U32 UR42, UR4, UR6, URZ ;  /* 0x00000006042a72a5 */ /* 0x000fe4000f8e003f */
[----:B------:R-:W-:-:S04]  /*05d0*/  UIMAD UR38, UR5, UR6, URZ ;  /* 0x00000006052672a4 */ /* 0x000fc8000f8e023f */
[----:B------:R-:W-:Y:S01]  /*05e0*/  UIADD3 UR38, UR43, UR38, URZ ;  /* 0x000000262b267290 */ /* 0x000fe2000fffe03f */
[----:B---34-:R-:W-:Y:S06]  /*05f0*/  BAR.SYNC.DEFER_BLOCKING 0x0 ;  /* 0x0000000000007b1d */ /* 0x018fec0000010000 */
[----:B------:R-:W-:Y:S05]  /*0600*/  @!P2 BRA `(.L_x_3) ;  /* 0x0000007000a0a947 */ /* 0x000fea0003800000 */
[----:B------:R-:W-:-:S13]  /*0610*/  ISETP.GT.U32.AND P0, PT, R10, 0x1, PT ;  /* 0x000000010a00780c */ /* 0x000fda0003f04070 */
[----:B------:R-:W-:Y:S05]  /*0620*/  @P0 EXIT ;  /* 0x000000000000094d */ /* 0x000fea0003800000 */
[----:B------:R-:W-:Y:S01]  /*0630*/  ULDC.64 UR4, c[0x0][0x650] ;  /* 0x0001940000047ab9 */ /* 0x000fe20000000a00 */
[----:B------:R-:W-:Y:S01]  /*0640*/  PRMT R0, RZ, 0x7610, R0 ;  /* 0x00007610ff007816 */ /* 0x000fe20000000000 */
[----:B------:R-:W-:Y:S01]  /*0650*/  IMAD.MOV.U32 R83, RZ, RZ, -0x1 ;  /* 0xffffffffff537424 */ /* 0x000fe200078e00ff */
[----:B------:R-:W-:Y:S01]  /*0660*/  ISETP.GE.U32.AND P0, PT, R16, UR4, PT ;  /* 0x0000000410007c0c */ /* 0x000fe2000bf06070 */
[----:B------:R-:W-:Y:S02]  /*0670*/  IMAD.MOV.U32 R82, RZ, RZ, -0x1 ;  /* 0xffffffffff527424 */ /* 0x000fe400078e00ff */
[----:B------:R-:W-:Y:S01]  /*0680*/  IMAD.MOV.U32 R19, RZ, RZ, -0x1 ;  /* 0xffffffffff137424 */ /* 0x000fe200078e00ff */
[----:B------:R-:W-:-:S13]  /*0690*/  ISETP.GE.U32.AND.EX P0, PT, R17, UR5, PT, P0 ;  /* 0x0000000511007c0c */ /* 0x000fda000bf06100 */
[----:B------:R-:W-:Y:S05]  /*06a0*/  @P0 BRA `(.L_x_4) ;  /* 0x0000000400580947 */ /* 0x000fea0003800000 */
[----:B------:R-:W0:Y:S01]  /*06b0*/  LDC.64 R20, c[0x0][0x628] ;  /* 0x00018a00ff147b82 */ /* 0x000e220000000a00 */
[----:B------:R-:W-:Y:S02]  /*06c0*/  IMAD.MOV.U32 R8, RZ, RZ, R16 ;  /* 0x000000ffff087224 */ /* 0x000fe400078e0010 */
[----:B------:R-:W-:-:S05]  /*06d0*/  IMAD.MOV.U32 R9, RZ, RZ, R17 ;  /* 0x000000ffff097224 */ /* 0x000fca00078e0011 */
[----:B------:R-:W1:Y:S08]  /*06e0*/  LDC R0, c[0x0][0x630] ;  /* 0x00018c00ff007b82 */ /* 0x000e700000000800 */
[----:B------:R-:W2:Y:S01]  /*06f0*/  LDC.64 R22, c[0x0][0x620] ;  /* 0x00018800ff167b82 */ /* 0x000ea20000000a00 */
[----:B0-----:R-:W-:-:S04]  /*0700*/  ISETP.NE.U32.AND P0, PT, R20, RZ, PT ;  /* 0x000000ff1400720c */ /* 0x001fc80003f05070 */
[----:B------:R-:W-:-:S13]  /*0710*/  ISETP.NE.AND.EX P0, PT, R21, RZ, PT, P0 ;  /* 0x000000ff1500720c */ /* 0x000fda0003f05300 */
[----:B-12---:R-:W-:Y:S05]  /*0720*/  @!P0 BRA `(.L_x_5) ;  /* 0x0000000000288947 */ /* 0x006fea0003800000 */
[----:B------:R-:W0:Y:S02]  /*0730*/  LDC R13, c[0x0][0x634] ;  /* 0x00018d00ff0d7b82 */ /* 0x000e240000000800 */
[----:B0-----:R-:W-:-:S05]  /*0740*/  IADD3 R13, P0, R16, R13, RZ ;  /* 0x0000000d100d7210 */ /* 0x001fca0007f1e0ff */
[----:B------:R-:W-:-:S04]  /*0750*/  IMAD.X R15, RZ, RZ, R17, P0 ;  /* 0x000000ffff0f7224 */ /* 0x000fc800000e0611 */
[----:B------:R-:W-:-:S04]  /*0760*/  IMAD.WIDE.U32 R8, R15, R20, RZ ;  /* 0x000000140f087225 */ /* 0x000fc800078e00ff */
[----:B------:R-:W-:-:S04]  /*0770*/  IMAD.WIDE.U32 R10, P0, R13, R21, R8 ;  /* 0x000000150d0a7225 */ /* 0x000fc80007800008 */
[----:B------:R-:W-:-:S04]  /*0780*/  IMAD.WIDE.U32 R8, R13, R20, RZ ;  /* 0x000000140d087225 */ /* 0x000fc800078e00ff */
[----:B------:R-:W-:Y:S01]  /*0790*/  IMAD.X R13, RZ, RZ, RZ, P0 ;  /* 0x000000ffff0d7224 */ /* 0x000fe200000e06ff */
[----:B------:R-:W-:Y:S01]  /*07a0*/  IADD3 RZ, P0, R9, R10, RZ ;  /* 0x0000000a09ff7210 */ /* 0x000fe20007f1e0ff */
[----:B------:R-:W-:-:S04]  /*07b0*/  IMAD.MOV.U32 R12, RZ, RZ, R11 ;  /* 0x000000ffff0c7224 */ /* 0x000fc800078e000b */
[----:B------:R-:W-:-:S08]  /*07c0*/  IMAD.WIDE.U32.X R8, R15, R21, R12, P0 ;  /* 0x000000150f087225 */ /* 0x000fd000000e040c */
.L_x_5:
[-CC-:B------:R-:W-:Y:S01]  /*07d0*/  SHF.R.U64 R25, R8, R0.reuse, R9.reuse ;  /* 0x0000000008197219 */ /* 0x180fe20000001209 */
[----:B------:R-:W0:Y:S01]  /*07e0*/  LDC R12, c[0x0][0x618] ;  /* 0x00018600ff0c7b82 */ /* 0x000e220000000800 */
[----:B------:R-:W-:Y:S01]  /*07f0*/  SHF.R.U32.HI R7, RZ, R0, R9 ;  /* 0x00000000ff077219 */ /* 0x000fe20000011609 */
[----:B------:R-:W-:Y:S01]  /*0800*/  ULDC UR4, c[0x0][0x150] ;  /* 0x0000540000047ab9 */ /* 0x000fe20000000800 */
[----:B------:R-:W-:Y:S02]  /*0810*/  IADD3 R11, P0, RZ, -R25, RZ ;  /* 0x80000019ff0b7210 */ /* 0x000fe40007f1e0ff */
[----:B------:R-:W-:-:S03]  /*0820*/  I2FP.F32.U32 R0, R6 ;  /* 0x0000000600007245 */ /* 0x000fc60000201000 */
[----:B------:R-:W1:Y:S01]  /*0830*/  LDC.64 R30, c[0x0][0x640] ;  /* 0x00019000ff1e7b82 */ /* 0x000e620000000a00 */
[----:B------:R-:W-:Y:S02]  /*0840*/  IMAD.X R13, RZ, RZ, ~R7, P0 ;  /* 0x000000ffff0d7224 */ /* 0x000fe400000e0e07 */
[----:B------:R-:W-:Y:S01]  /*0850*/  FMUL R0, R0, UR4 ;  /* 0x0000000400007c20 */ /* 0x000fe20008400000 */
[----:B------:R-:W-:Y:S01]  /*0860*/  IMAD.WIDE.U32 R8, R11, R22, R16 ;  /* 0x000000160b087225 */ /* 0x000fe200078e0010 */
[----:B------:R-:W-:-:S03]  /*0870*/  ULDC UR4, c[0x0][0x154] ;  /* 0x0000550000047ab9 */ /* 0x000fc60000000800 */
[----:B------:R-:W-:Y:S01]  /*0880*/  IMAD R10, R13, R22, RZ ;  /* 0x000000160d0a7224 */ /* 0x000fe200078e02ff */
[----:B------:R-:W2:Y:S01]  /*0890*/  LDC R7, c[0x0][0x144] ;  /* 0x00005100ff077b82 */ /* 0x000ea20000000800 */
[----:B------:R-:W3:Y:S02]  /*08a0*/  F2I.U32.TRUNC.NTZ R0, R0 ;  /* 0x0000000000007305 */ /* 0x000ee4000020f000 */
[----:B------:R-:W-:-:S04]  /*08b0*/  IMAD R11, R11, R23, R10 ;  /* 0x000000170b0b7224 */ /* 0x000fc800078e020a */
[----:B------:R-:W-:Y:S01]  /*08c0*/  IMAD.IADD R9, R9, 0x1, R11 ;  /* 0x0000000109097824 */ /* 0x000fe200078e020b */
[----:B------:R-:W4:Y:S01]  /*08d0*/  LDC R24, c[0x0][0x608] ;  /* 0x00018200ff187b82 */ /* 0x000f220000000800 */
[----:B------:R-:W-:-:S03]  /*08e0*/  IMAD.MOV.U32 R11, RZ, RZ, -0x1 ;  /* 0xffffffffff0b7424 */ /* 0x000fc600078e00ff */
[-CC-:B0-----:R-:W-:Y:S02]  /*08f0*/  SHF.R.U64 R22, R8, R12.reuse, R9.reuse ;  /* 0x0000000c08167219 */ /* 0x181fe40000001209 */
[----:B------:R-:W-:Y:S02]  /*0900*/  I2FP.F32.U32 R8, R3 ;  /* 0x0000000300087245 */ /* 0x000fe40000201000 */
[----:B------:R-:W0:Y:S01]  /*0910*/  LDC R28, c[0x0][0x658] ;  /* 0x00019600ff1c7b82 */ /* 0x000e220000000800 */
[----:B-1----:R-:W-:Y:S01]  /*0920*/  ISETP.NE.U32.AND P0, PT, R30, RZ, PT ;  /* 0x000000ff1e00720c */ /* 0x002fe20003f05070 */
[----:B---3--:R-:W-:Y:S02]  /*0930*/  IMAD.MOV R10, RZ, RZ, -R0 ;  /* 0x000000ffff0a7224 */ /* 0x008fe400078e0a00 */
[----:B------:R-:W-:Y:S01]  /*0940*/  FMUL R8, R8, UR4 ;  /* 0x0000000408087c20 */ /* 0x000fe20008400000 */
[----:B------:R-:W-:Y:S02]  /*0950*/  SHF.R.U32.HI R9, RZ, R12, R9 ;  /* 0x0000000cff097219 */ /* 0x000fe40000011609 */
[----:B------:R-:W-:Y:S01]  /*0960*/  ISETP.NE.AND.EX P0, PT, R31, RZ, PT, P0 ;  /* 0x000000ff1f00720c */ /* 0x000fe20003f05300 */
[----:B------:R1:W3:Y:S01]  /*0970*/  F2I.U32.TRUNC.NTZ R15, R8 ;  /* 0x00000008000f7305 */ /* 0x0002e2000020f000 */
[----:B------:R-:W1:Y:S01]  /*0980*/  LDC R20, c[0x0][0x148] ;  /* 0x00005200ff147b82 */ /* 0x000e620000000800 */
[----:B--2---:R-:W-:-:S07]  /*0990*/  IMAD R0, R7, R10, R6 ;  /* 0x0000000a07007224 */ /* 0x004fce00078e0206 */
[----:B------:R-:W2:Y:S01]  /*09a0*/  LDC R26, c[0x0][0x600] ;  /* 0x00018000ff1a7b82 */ /* 0x000ea20000000800 */
[-CC-:B----4-:R-:W-:Y:S02]  /*09b0*/  SHF.R.U64 R32, R22, R24.reuse, R9.reuse ;  /* 0x0000001816207219 */ /* 0x190fe40000001209 */
[----:B------:R-:W-:Y:S01]  /*09c0*/  SHF.R.U32.HI R7, RZ, R24, R9 ;  /* 0x00000018ff077219 */ /* 0x000fe20000011609 */
[----:B------:R-:W-:-:S04]  /*09d0*/  IMAD.MOV.U32 R9, RZ, RZ, 0x1 ;  /* 0x00000001ff097424 */ /* 0x000fc800078e00ff */
[----:B------:R-:W4:Y:S01]  /*09e0*/  LDC R21, c[0x0][0x648] ;  /* 0x00019200ff157b82 */ /* 0x000f220000000800 */
[-C--:B0-----:R-:W-:Y:S02]  /*09f0*/  SHF.L.U32 R6, R11, R28.reuse, RZ ;  /* 0x0000001c0b067219 */ /* 0x081fe400000006ff */
[--C-:B------:R-:W-:Y:S02]  /*0a00*/  SHF.R.U64 R24, R32, R28, R7.reuse ;  /* 0x0000001c20187219 */ /* 0x100fe40000001207 */
[----:B------:R-:W-:Y:S02]  /*0a10*/  LOP3.LUT R13, RZ, R6, RZ, 0x33, !PT ;  /* 0x00000006ff0d7212 */ /* 0x000fe400078e33ff */
[-C--:B------:R-:W-:Y:S01]  /*0a20*/  SHF.R.U32.HI R7, RZ, R28.reuse, R7 ;  /* 0x0000001cff077219 */ /* 0x080fe20000011607 */
[----:B------:R-:W0:Y:S01]  /*0a30*/  LDC R23, c[0x0][0x638] ;  /* 0x00018e00ff177b82 */ /* 0x000e220000000800 */
[----:B------:R-:W-:Y:S01]  /*0a40*/  SHF.L.U32 R12, R9, R28, RZ ;  /* 0x0000001c090c7219 */ /* 0x000fe200000006ff */
[----:B------:R-:W-:-:S06]  /*0a50*/  IMAD.MOV.U32 R6, RZ, RZ, R24 ;  /* 0x000000ffff067224 */ /* 0x000fcc00078e0018 */
[----:B------:R-:W0:Y:S01]  /*0a60*/  LDC R83, c[0x0][0x610] ;  /* 0x00018400ff537b82 */ /* 0x000e220000000800 */
[----:B-1-3--:R-:W-:Y:S05]  /*0a70*/  @!P0 BRA `(.L_x_6) ;  /* 0x0000000000288947 */ /* 0x00afea0003800000 */
[----:B------:R-:W1:Y:S02]  /*0a80*/  LDC R11, c[0x0][0x64c] ;  /* 0x00019300ff0b7b82 */ /* 0x000e640000000800 */
[----:B-1----:R-:W-:-:S05]  /*0a90*/  IADD3 R11, P0, R24, R11, RZ ;  /* 0x0000000b180b7210 */ /* 0x002fca0007f1e0ff */
        /* <DEDUP_REMOVED lines=8> */
.L_x_6:
[----:B----4-:R-:W-:Y:S01]  /*0b20*/  SHF.R.U64 R6, R6, R21, R7 ;  /* 0x0000001506067219 */ /* 0x010fe20000001207 */
[----:B--2---:R-:W-:Y:S01]  /*0b30*/  VIADD R7, R26, 0xffffffff ;  /* 0xffffffff1a077836 */ /* 0x004fe20000000000 */
[----:B------:R-:W-:Y:S01]  /*0b40*/  LOP3.LUT R13, R32, R13, RZ, 0xc0, !PT ;  /* 0x0000000d200d7212 */ /* 0x000fe200078ec0ff */
[----:B------:R-:W-:Y:S02]  /*0b50*/  IMAD.MOV R15, RZ, RZ, -R15 ;  /* 0x000000ffff0f7224 */ /* 0x000fe400078e0a0f */
[----:B------:R-:W-:Y:S02]  /*0b60*/  IMAD.MOV R8, RZ, RZ, -R6 ;  /* 0x000000ffff087224 */ /* 0x000fe400078e0a06 */
[----:B------:R-:W-:Y:S01]  /*0b70*/  IMAD R13, R12, R6, R13 ;  /* 0x000000060c0d7224 */ /* 0x000fe200078e020d */
[----:B------:R-:W-:Y:S01]  /*0b80*/  LOP3.LUT R6, R22, R7, RZ, 0xc0, !PT ;  /* 0x0000000716067212 */ /* 0x000fe200078ec0ff */
[----:B------:R-:W-:Y:S02]  /*0b90*/  @P3 IMAD R0, R20, R15, R3 ;  /* 0x0000000f14003224 */ /* 0x000fe400078e0203 */
[----:B0-----:R-:W-:-:S02]  /*0ba0*/  IMAD R3, R8, R23, R24 ;  /* 0x0000001708037224 */ /* 0x001fc400078e0218 */
[----:B------:R-:W-:Y:S02]  /*0bb0*/  IMAD R83, R13, R83, R0 ;  /* 0x000000530d537224 */ /* 0x000fe400078e0200 */
[----:B------:R-:W-:Y:S02]  /*0bc0*/  IMAD R6, R3, R26, R6 ;  /* 0x0000001a03067224 */ /* 0x000fe400078e0206 */
[----:B------:R-:W-:Y:S02]  /*0bd0*/  IMAD.MOV.U32 R0, RZ, RZ, 0x1 ;  /* 0x00000001ff007424 */ /* 0x000fe400078e00ff */
[----:B------:R-:W-:Y:S01]  /*0be0*/  IMAD.MOV.U32 R19, RZ, RZ, R25 ;  /* 0x000000ffff137224 */ /* 0x000fe200078e0019 */
[----:B------:R-:W-:Y:S02]  /*0bf0*/  SEL R82, R6, R83, !P3 ;  /* 0x0000005306527207 */ /* 0x000fe40005800000 */
[----:B------:R-:W-:-:S07]  /*0c00*/  SEL R83, R83, R6, !P3 ;  /* 0x0000000653537207 */ /* 0x000fce0005800000 */
.L_x_4:
[----:B------:R-:W-:-:S08]  /*0c10*/  NOP ;  /* 0x0000000000007918 */ /* 0x000fd00000000000 */
[----:B------:R-:W0:Y:S02]  /*0c20*/  USETMAXREG.TRY_ALLOC.CTAPOOL UP0, 0xe8 ;  /* 0x000000e8000079c8 */ /* 0x000e240008000600 */
[----:B0-----:R-:W-:-:S13]  /*0c30*/  PLOP3.LUT P0, PT, PT, PT, UP0, 0x80, 0x0 ;  /* 0x000000000000781c */ /* 0x001fda0003f0f008 */
[----:B------:R-:W-:Y:S05]  /*0c40*/  @!P0 BRA `(.L_x_4) ;  /* 0xfffffffc00f08947 */ /* 0x000fea000383ffff */
[----:B------:R-:W-:Y:S01]  /*0c50*/  ULDC.64 UR4, c[0x0][0x598] ;  /* 0x0001660000047ab9 */ /* 0x000fe20000000a00 */
[----:B------:R-:W-:Y:S01]  /*0c60*/  ULDC.64 UR44, c[0x0][0x208] ;  /* 0x00008200002c7ab9 */ /* 0x000fe20000000a00 */
[----:B------:R-:W-:-:S04]  /*0c70*/  ISETP.NE.U32.AND P0, PT, RZ, UR4, PT ;  /* 0x00000004ff007c0c */ /* 0x000fc8000bf05070 */
[----:B------:R-:W-:-:S13]  /*0c80*/  ISETP.NE.AND.EX P0, PT, RZ, UR5, PT, P0 ;  /* 0x00000005ff007c0c */ /* 0x000fda000bf05300 */
[----:B------:R-:W-:Y:S05]  /*0c90*/  @!P0 BRA `(.L_x_7) ;  /* 0x00000000001c8947 */ /* 0x000fea0003800000 */
[----:B------:R-:W0:Y:S02]  /*0ca0*/  LDC.64 R6, c[0x0][0x598] ;  /* 0x00016600ff067b82 */ /* 0x000e240000000a00 */
[----:B0-----:R-:W2:Y:S02]  /*0cb0*/  LDG.E.64 R6, desc[UR44][R6.64] ;  /* 0x0000002c06067981 */ /* 0x001ea4000c1e1b00 */
[----:B--2---:R-:W-:-:S04]  /*0cc0*/  ISETP.NE.U32.AND P0, PT, R6, RZ, PT ;  /* 0x000000ff0600720c */ /* 0x004fc80003f05070 */
[----:B------:R-:W-:-:S13]  /*0cd0*/  ISETP.NE.AND.EX P0, PT, R7, RZ, PT, P0 ;  /* 0x000000ff0700720c */ /* 0x000fda0003f05300 */
[----:B------:R-:W-:Y:S05]  /*0ce0*/  @!P0 BRA `(.L_x_7) ;  /* 0x0000000000088947 */ /* 0x000fea0003800000 */
[----:B------:R0:W5:Y:S01]  /*0cf0*/  LD.E R72, desc[UR44][R6.64] ;  /* 0x0000002c06487980 */ /* 0x000162000c101900 */
[----:B------:R-:W-:Y:S05]  /*0d00*/  BRA `(.L_x_8) ;  /* 0x0000000000247947 */ /* 0x000fea0003800000 */
.L_x_7:
[----:B------:R-:W-:Y:S02]  /*0d10*/  ULDC.64 UR4, c[0x0][0x588] ;  /* 0x0001620000047ab9 */ /* 0x000fe40000000a00 */
[----:B------:R-:W-:-:S04]  /*0d20*/  ISETP.NE.U32.AND P0, PT, RZ, UR4, PT ;  /* 0x00000004ff007c0c */ /* 0x000fc8000bf05070 */
[----:B------:R-:W-:-:S13]  /*0d30*/  ISETP.NE.AND.EX P0, PT, RZ, UR5, PT, P0 ;  /* 0x00000005ff007c0c */ /* 0x000fda000bf05300 */
[----:B------:R-:W-:Y:S05]  /*0d40*/  @!P0 BRA `(.L_x_9) ;  /* 0x00000000000c8947 */ /* 0x000fea0003800000 */
[----:B------:R-:W0:Y:S02]  /*0d50*/  LDC.64 R72, c[0x0][0x588] ;  /* 0x00016200ff487b82 */ /* 0x000e240000000a00 */
[----:B0-----:R1:W5:Y:S01]  /*0d60*/  LDG.E R72, desc[UR44][R72.64] ;  /* 0x0000002c48487981 */ /* 0x001362000c1e1900 */
[----:B------:R-:W-:Y:S05]  /*0d70*/  BRA `(.L_x_8) ;  /* 0x0000000000087947 */ /* 0x000fea0003800000 */
.L_x_9:
[----:B------:R-:W-:Y:S02]  /*0d80*/  ULDC UR4, c[0x0][0x580] ;  /* 0x0001600000047ab9 */ /* 0x000fe40000000800 */
[----:B------:R-:W-:-:S07]  /*0d90*/  IMAD.U32 R72, RZ, RZ, UR4 ;  /* 0x00000004ff487e24 */ /* 0x000fce000f8e00ff */
.L_x_8:
[----:B------:R-:W-:Y:S02]  /*0da0*/  ULDC.64 UR4, c[0x0][0x5a0] ;  /* 0x0001680000047ab9 */ /* 0x000fe40000000a00 */
[----:B------:R-:W-:-:S04]  /*0db0*/  ISETP.NE.U32.AND P0, PT, RZ, UR4, PT ;  /* 0x00000004ff007c0c */ /* 0x000fc8000bf05070 */
[----:B------:R-:W-:-:S13]  /*0dc0*/  ISETP.NE.AND.EX P0, PT, RZ, UR5, PT, P0 ;  /* 0x00000005ff007c0c */ /* 0x000fda000bf05300 */
[----:B------:R-:W-:Y:S05]  /*0dd0*/  @!P0 BRA `(.L_x_10) ;  /* 0x00000000001c8947 */ /* 0x000fea0003800000 */
[----:B0-----:R-:W0:Y:S02]  /*0de0*/  LDC.64 R6, c[0x0][0x5a0] ;  /* 0x00016800ff067b82 */ /* 0x001e240000000a00 */
[----:B0-----:R-:W2:Y:S02]  /*0df0*/  LDG.E.64 R6, desc[UR44][R6.64] ;  /* 0x0000002c06067981 */ /* 0x001ea4000c1e1b00 */
[----:B--2---:R-:W-:-:S04]  /*0e00*/  ISETP.NE.U32.AND P0, PT, R6, RZ, PT ;  /* 0x000000ff0600720c */ /* 0x004fc80003f05070 */
[----:B------:R-:W-:-:S13]  /*0e10*/  ISETP.NE.AND.EX P0, PT, R7, RZ, PT, P0 ;  /* 0x000000ff0700720c */ /* 0x000fda0003f05300 */
[----:B------:R-:W-:Y:S05]  /*0e20*/  @!P0 BRA `(.L_x_10) ;  /* 0x0000000000088947 */ /* 0x000fea0003800000 */
[----:B-1----:R0:W5:Y:S01]  /*0e30*/  LD.E R73, desc[UR44][R6.64] ;  /* 0x0000002c06497980 */ /* 0x002162000c101900 */
[----:B------:R-:W-:Y:S05]  /*0e40*/  BRA `(.L_x_11) ;  /* 0x0000000000247947 */ /* 0x000fea0003800000 */
.L_x_10:
[----:B------:R-:W-:Y:S02]  /*0e50*/  ULDC.64 UR4, c[0x0][0x590] ;  /* 0x0001640000047ab9 */ /* 0x000fe40000000a00 */
[----:B------:R-:W-:-:S04]  /*0e60*/  ISETP.NE.U32.AND P0, PT, RZ, UR4, PT ;  /* 0x00000004ff007c0c */ /* 0x000fc8000bf05070 */
[----:B------:R-:W-:-:S13]  /*0e70*/  ISETP.NE.AND.EX P0, PT, RZ, UR5, PT, P0 ;  /* 0x00000005ff007c0c */ /* 0x000fda000bf05300 */
[----:B------:R-:W-:Y:S05]  /*0e80*/  @!P0 BRA `(.L_x_12) ;  /* 0x00000000000c8947 */ /* 0x000fea0003800000 */
[----:B0-----:R-:W1:Y:S02]  /*0e90*/  LDC.64 R6, c[0x0][0x590] ;  /* 0x00016400ff067b82 */ /* 0x001e640000000a00 */
[----:B-1----:R1:W5:Y:S01]  /*0ea0*/  LDG.E R73, desc[UR44][R6.64] ;  /* 0x0000002c06497981 */ /* 0x002362000c1e1900 */
[----:B------:R-:W-:Y:S05]  /*0eb0*/  BRA `(.L_x_11) ;  /* 0x0000000000087947 */ /* 0x000fea0003800000 */
.L_x_12:
[----:B------:R-:W-:Y:S02]  /*0ec0*/  ULDC UR4, c[0x0][0x584] ;  /* 0x0001610000047ab9 */ /* 0x000fe40000000800 */
[----:B-1----:R-:W-:-:S07]  /*0ed0*/  IMAD.U32 R73, RZ, RZ, UR4 ;  /* 0x00000004ff497e24 */ /* 0x002fce000f8e00ff */
.L_x_11:
[----:B------:R-:W-:-:S13]  /*0ee0*/  LOP3.LUT P0, RZ, R0, 0xff, RZ, 0xc0, !PT ;  /* 0x000000ff00ff7812 */ /* 0x000fda000780c0ff */
[----:B------:R-:W-:Y:S05]  /*0ef0*/  @!P0 EXIT ;  /* 0x000000000000894d */ /* 0x000fea0003800000 */
[----:B------:R-:W2:Y:S01]  /*0f00*/  LDC R76, c[0x0][0x658] ;  /* 0x00019600ff4c7b82 */ /* 0x000ea20000000800 */
[----:B------:R-:W-:Y:S01]  /*0f10*/  LOP3.LUT R14, R14, 0x1, RZ, 0xc0, !PT ;  /* 0x000000010e0e7812 */ /* 0x000fe200078ec0ff */
[----:B------:R-:W-:Y:S01]  /*0f20*/  ULDC.64 UR6, c[0x0][0x288] ;  /* 0x0000a20000067ab9 */ /* 0x000fe20000000a00 */
[----:B------:R-:W-:Y:S01]  /*0f30*/  SHF.R.U32.HI R0, RZ, 0x2, R4 ;  /* 0x00000002ff007819 */ /* 0x000fe20000011604 */
[----:B------:R-:W-:Y:S01]  /*0f40*/  UIADD3 UR4, UR7, 0x7f, URZ ;  /* 0x0000007f07047890 */ /* 0x000fe2000fffe03f */
[----:B------:R-:W-:Y:S01]  /*0f50*/  SHF.R.U32.HI R5, RZ, 0x1, R5 ;  /* 0x00000001ff057819 */ /* 0x000fe20000011605 */
[----:B------:R-:W-:Y:S01]  /*0f60*/  IMAD.SHL.U32 R3, R14, 0x40, RZ ;  /* 0x000000400e037824 */ /* 0x000fe200078e00ff */
[----:B------:R-:W-:Y:S01]  /*0f70*/  LOP3.LUT R0, R0, 0x7, RZ, 0xc0, !PT ;  /* 0x0000000700007812 */ /* 0x000fe200078ec0ff */
[----:B------:R-:W3:Y:S01]  /*0f80*/  LDC.64 R74, c[0x0][0x5c8] ;  /* 0x00017200ff4a7b82 */ /* 0x000ee20000000a00 */
[----:B------:R-:W-:Y:S01]  /*0f90*/  USHF.R.S32.HI UR5, URZ, 0x1f, UR4 ;  /* 0x0000001f3f057899 */ /* 0x000fe20008011404 */
[----:B------:R-:W-:Y:S01]  /*0fa0*/  LOP3.LUT R5, R5, 0x30, RZ, 0xc0, !PT ;  /* 0x0000003005057812 */ /* 0x000fe200078ec0ff */
[----:B01----:R-:W-:Y:S01]  /*0fb0*/  IMAD.MOV.U32 R7, RZ, RZ, 0x1 ;  /* 0x00000001ff077424 */ /* 0x003fe200078e00ff */
[--C-:B------:R-:W-:Y:S01]  /*0fc0*/  LOP3.LUT R22, R3, 0x40, R0.reuse, 0xe2, !PT ;  /* 0x0000004003167812 */ /* 0x100fe200078ee200 */
[----:B------:R-:W-:Y:S01]  /*0fd0*/  ULEA.HI UR5, UR5, UR4, URZ, 0x7 ;  /* 0x0000000405057291 */ /* 0x000fe2000f8f383f */
[-C--:B------:R-:W-:Y:S01]  /*0fe0*/  IADD3 R3, RZ, -R5.reuse, -R0 ;  /* 0x80000005ff037210 */ /* 0x080fe20007ffe800 */
[----:B------:R-:W-:Y:S01]  /*0ff0*/  IMAD.U32 R6, RZ, RZ, UR6 ;  /* 0x00000006ff067e24 */ /* 0x000fe2000f8e00ff */
[----:B------:R-:W-:Y:S01]  /*1000*/  LOP3.LUT R22, R22, R5, RZ, 0xfc, !PT ;  /* 0x0000000516167212 */ /* 0x000fe200078efcff */
[----:B------:R-:W-:Y:S01]  /*1010*/  USHF.R.S32.HI UR39, URZ, 0x7, UR5 ;  /* 0x000000073f277899 */ /* 0x000fe20008011405 */
[----:B------:R-:W-:Y:S01]  /*1020*/  IMAD.MOV.U32 R5, RZ, RZ, -0x1 ;  /* 0xffffffffff057424 */ /* 0x000fe200078e00ff */
[----:B------:R-:W-:Y:S01]  /*1030*/  LOP3.LUT R77, R4, 0x3, RZ, 0xc0, !PT ;  /* 0x00000003044d7812 */ /* 0x000fe200078ec0ff */
[----:B------:R-:W-:Y:S01]  /*1040*/  IMAD R3, R14, -0x40, R3 ;  /* 0xffffffc00e037824 */ /* 0x000fe200078e0203 */
[----:B------:R-:W-:Y:S01]  /*1050*/  UISETP.LT.AND UP0, UPT, UR39, 0x1, UPT ;  /* 0x000000012700788c */ /* 0x000fe2000bf01270 */
[C---:B------:R-:W-:Y:S01]  /*1060*/  LOP3.LUT R79, R4.reuse, 0x80, RZ, 0xc0, !PT ;  /* 0x00000080044f7812 */ /* 0x040fe200078ec0ff */
[----:B------:R-:W-:Y:S01]  /*1070*/  ULDC UR4, c[0x0][0x284] ;  /* 0x0000a10000047ab9 */ /* 0x000fe20000000800 */
[-C--:B--2---:R-:W-:Y:S01]  /*1080*/  SHF.L.U32 R5, R5, R76.reuse, RZ ;  /* 0x0000004c05057219 */ /* 0x084fe200000006ff */
[----:B------:R-:W-:Y:S01]  /*1090*/  USEL UR40, UR39, 0x1, UP0 ;  /* 0x0000000127287887 */ /* 0x000fe20008000000 */
[----:B------:R-:W-:Y:S01]  /*10a0*/  IMAD R77, R77, -0x2, R6 ;  /* 0xfffffffe4d4d7824 */ /* 0x000fe200078e0206 */
[----:B------:R-:W-:Y:S01]  /*10b0*/  SHF.L.U32 R76, R7, R76, RZ ;  /* 0x0000004c074c7219 */ /* 0x000fe200000006ff */
[----:B------:R-:W-:Y:S01]  /*10c0*/  IMAD.SHL.U32 R78, R4, 0x2, RZ ;  /* 0x00000002044e7824 */ /* 0x000fe200078e00ff */
[----:B------:R-:W-:Y:S01]  /*10d0*/  LOP3.LUT R94, R18, 0x1, RZ, 0xfc, !PT ;  /* 0x00000001125e7812 */ /* 0x000fe200078efcff */
[----:B------:R-:W-:Y:S01]  /*10e0*/  VIADD R81, R3, UR4 ;  /* 0x0000000403517c36 */ /* 0x000fe20008000000 */
[----:B------:R-:W-:Y:S01]  /*10f0*/  SHF.R.U32.HI R79, RZ, 0x7, R79 ;  /* 0x00000007ff4f7819 */ /* 0x000fe2000001164f */
[----:B------:R-:W-:Y:S01]  /*1100*/  IMAD.MOV.U32 R23, RZ, RZ, RZ ;  /* 0x000000ffff177224 */ /* 0x000fe200078e00ff */
[C---:B---3--:R-:W-:Y:S01]  /*1110*/  SHF.L.U64.HI R75, R74.reuse, 0x3, R75 ;  /* 0x000000034a4b7819 */ /* 0x048fe2000001024b */
[----:B------:R-:W-:Y:S01]  /*1120*/  IMAD.SHL.U32 R74, R74, 0x8, RZ ;  /* 0x000000084a4a7824 */ /* 0x000fe200078e00ff */
[----:B------:R-:W-:Y:S01]  /*1130*/  LOP3.LUT R80, RZ, R5, RZ, 0x33, !PT ;  /* 0x00000005ff507212 */ /* 0x000fe200078e33ff */
[----:B------:R-:W-:Y:S01]  /*1140*/  UIADD3 UR40, UR39, -UR40, URZ ;  /* 0x8000002827287290 */ /* 0x000fe2000fffe03f */
[----:B------:R-:W-:Y:S01]  /*1150*/  UMOV UR36, URZ ;  /* 0x0000003f00247c82 */ /* 0x000fe20008000000 */
[----:B------:R-:W-:-:S10]  /*1160*/  UMOV UR37, URZ ;  /* 0x0000003f00257c82 */ /* 0x000fd40008000000 */
.L_x_124:
[----:B------:R-:W0:Y:S01]  /*1170*/  SHFL.IDX PT, R0, R79, RZ, 0x1f ;  /* 0x00001fff4f007589 */ /* 0x000e2200000e0000 */
[----:B-1----:R-:W1:Y:S01]  /*1180*/  S2UR UR7, SR_CgaCtaId ;  /* 0x00000000000779c3 */ /* 0x002e620000008800 */
[----:B------:R-:W-:Y:S01]  /*1190*/  UMOV UR6, 0x400 ;  /* 0x0000040000067882 */ /* 0x000fe20000000000 */
[----:B0-----:R-:W-:Y:S01]  /*11a0*/  R2UR UR4, R0 ;  /* 0x00000000000472ca */ /* 0x001fe200000e0000 */
[----:B-1----:R-:W-:-:S12]  /*11b0*/  ULEA UR46, UR7, UR6, 0x18 ;  /* 0x00000006072e7291 */ /* 0x002fd8000f8ec03f */
[----:B------:R-:W-:-:S04]  /*11c0*/  ULEA.HI UR5, UR4, UR4, URZ, 0x1 ;  /* 0x0000000404057291 */ /* 0x000fc8000f8f083f */
[----:B------:R-:W-:-:S04]  /*11d0*/  ULOP3.LUT UR5, UR5, 0x7fffe, URZ, 0xc0, !UPT ;  /* 0x0007fffe05057892 */ /* 0x000fc8000f8ec03f */
[----:B------:R-:W-:-:S03]  /*11e0*/  UIADD3 UR5, UR4, -UR5, URZ ;  /* 0x8000000504057290 */ /* 0x000fc6000fffe03f */
[----:B------:R-:W-:Y:S01]  /*11f0*/  ULDC UR4, c[0x0][0x28c] ;  /* 0x0000a30000047ab9 */ /* 0x000fe20000000800 */
[----:B------:R-:W-:Y:S01]  /*1200*/  ULEA UR5, UR5, UR46, 0xd ;  /* 0x0000002e05057291 */ /* 0x000fe2000f8e683f */
[----:B------:R-:W-:-:S03]  /*1210*/  ISETP.LT.AND P0, PT, RZ, UR4, PT ;  /* 0x00000004ff007c0c */ /* 0x000fc6000bf01270 */
[----:B------:R-:W-:-:S04]  /*1220*/  UIADD3 UR5, UR5, 0x100, URZ ;  /* 0x0000010005057890 */ /* 0x000fc8000fffe03f */
[----:B------:R-:W-:-:S04]  /*1230*/  USHF.R.U32.HI UR5, URZ, 0x4, UR5 ;  /* 0x000000043f057899 */ /* 0x000fc80008011605 */
[----:B------:R-:W-:-:S04]  /*1240*/  ULOP3.LUT UR5, UR5, 0x3fff, URZ, 0xc0, !UPT ;  /* 0x00003fff05057892 */ /* 0x000fc8000f8ec03f */
[----:B------:R-:W-:Y:S01]  /*1250*/  ULOP3.LUT UR41, UR5, 0x10000, URZ, 0xfc, !UPT ;  /* 0x0001000005297892 */ /* 0x000fe2000f8efc3f */
[----:B--2345:R-:W-:Y:S11]  /*1260*/  @P0 BRA `(.L_x_13) ;  /* 0x0000000000400947 */ /* 0x03cff60003800000 */
[----:B------:R-:W-:Y:S01]  /*1270*/  MOV R0, 0x0 ;  /* 0x0000000000007802 */ /* 0x000fe20000000f00 */
[----:B------:R-:W-:Y:S01]  /*1280*/  ULDC.64 UR4, c[0x4][0x68] ;  /* 0x01001a0000047ab9 */ /* 0x000fe20000000a00 */
[----:B------:R-:W-:Y:S01]  /*1290*/  ULDC.64 UR6, c[0x4][0x8] ;  /* 0x0100020000067ab9 */ /* 0x000fe20000000a00 */
[----:B------:R-:W-:Y:S01]  /*12a0*/  IMAD.U32 R4, RZ, RZ, UR4 ;  /* 0x00000004ff047e24 */ /* 0x000fe2000f8e00ff */
[----:B------:R0:W1:Y:S01]  /*12b0*/  LDC.64 R14, c[0x4][R0] ;  /* 0x01000000000e7b82 */ /* 0x0000620000000a00 */
[----:B------:R-:W-:Y:S01]  /*12c0*/  IMAD.U32 R5, RZ, RZ, UR5 ;  /* 0x00000005ff057e24 */ /* 0x000fe2000f8e00ff */
[----:B------:R-:W-:Y:S01]  /*12d0*/  ULDC.64 UR4, c[0x4][0x70] ;  /* 0x01001c0000047ab9 */ /* 0x000fe20000000a00 */
[----:B------:R-:W-:Y:S02]  /*12e0*/  IMAD.U32 R10, RZ, RZ, UR6 ;  /* 0x00000006ff0a7e24 */ /* 0x000fe4000f8e00ff */
[----:B------:R-:W-:Y:S02]  /*12f0*/  IMAD.U32 R6, RZ, RZ, UR4 ;  /* 0x00000004ff067e24 */ /* 0x000fe4000f8e00ff */
[----:B------:R-:W-:-:S02]  /*1300*/  IMAD.U32 R7, RZ, RZ, UR5 ;  /* 0x00000005ff077e24 */ /* 0x000fc4000f8e00ff */
[----:B------:R-:W-:Y:S02]  /*1310*/  IMAD.U32 R11, RZ, RZ, UR7 ;  /* 0x00000007ff0b7e24 */ /* 0x000fe4000f8e00ff */
[----:B------:R-:W-:Y:S02]  /*1320*/  IMAD.MOV.U32 R8, RZ, RZ, 0x1e1 ;  /* 0x000001e1ff087424 */ /* 0x000fe400078e00ff */
[----:B------:R-:W-:Y:S02]  /*1330*/  IMAD.MOV.U32 R12, RZ, RZ, 0x1 ;  /* 0x00000001ff0c7424 */ /* 0x000fe400078e00ff */
[----:B0-----:R-:W-:-:S07]  /*1340*/  IMAD.MOV.U32 R13, RZ, RZ, RZ ;  /* 0x000000ffff0d7224 */ /* 0x001fce00078e00ff */
[----:B------:R-:W-:-:S07]  /*1350*/  LEPC R20, `(.L_x_13) ;  /* 0x000000001014794e */ /* 0x000fce0000000000 */
[----:B-1---5:R-:W-:Y:S05]  /*1360*/  CALL.ABS.NOINC R14 ;  /* 0x000000000e007343 */ /* 0x022fea0003c00000 */
.L_x_13:
[----:B------:R-:W-:-:S13]  /*1370*/  ISETP.NE.AND P0, PT, R94, 0x3, PT ;  /* 0x000000035e00780c */ /* 0x000fda0003f05270 */
[----:B------:R-:W-:Y:S05]  /*1380*/  @!P0 BRA `(.L_x_14) ;  /* 0x0000000000048947 */ /* 0x000fea0003800000 */
[----:B------:R-:W-:Y:S01]  /*1390*/  BPT.TRAP 0x1 ;  /* 0x000000040000795c */ /* 0x000fe20000300000 */
.L_x_14:
[----:B------:R-:W-:Y:S02]  /*13a0*/  IMAD.U32 R3, RZ, RZ, UR37 ;  /* 0x00000025ff037e24 */ /* 0x000fe4000f8e00ff */
[----:B------:R-:W-:-:S03]  /*13b0*/  IMAD.U32 R0, RZ, RZ, UR36 ;  /* 0x00000024ff007e24 */ /* 0x000fc6000f8e00ff */
[----:B------:R-:W-:Y:S02]  /*13c0*/  LEA R3, R3, UR46, 0x3 ;  /* 0x0000002e03037c11 */ /* 0x000fe4000f8e18ff */
[----:B------:R-:W-:-:S04]  /*13d0*/  SHF.L.U32 R0, R0, 0x1f, RZ ;  /* 0x0000001f00007819 */ /* 0x000fc800000006ff */
[----:B------:R0:W1:Y:S01]  /*13e0*/  SYNCS.PHASECHK.TRANS64.TRYWAIT P1, [R3+URZ], R0 ;  /* 0x00000000030075a7 */ /* 0x000062000802017f */
[----:B------:R-:W-:Y:S05]  /*13f0*/  @!P0 BRA `(.L_x_15) ;  /* 0x0000000000048947 */ /* 0x000fea0003800000 */
[----:B------:R-:W-:Y:S01]  /*1400*/  BPT.TRAP 0x1 ;  /* 0x000000040000795c */ /* 0x000fe20000300000 */
.L_x_15:
[----:B------:R-:W-:-:S05]  /*1410*/  IMAD.U32 R4, RZ, RZ, UR40 ;  /* 0x00000028ff047e24 */ /* 0x000fca000f8e00ff */
[----:B------:R-:W-:Y:S01]  /*1420*/  ISETP.GE.AND P2, PT, R4, 0x1, PT ;  /* 0x000000010400780c */ /* 0x000fe20003f46270 */
[----:B-1----:R-:W-:-:S12]  /*1430*/  @P1 BRA `(.L_x_16) ;  /* 0x0000000000081947 */ /* 0x002fd80003800000 */
[----:B------:R-:W1:Y:S02]  /*1440*/  SYNCS.PHASECHK.TRANS64.TRYWAIT P1, [R3+URZ], R0 ;  /* 0x00000000030075a7 */ /* 0x000e64000802017f */
[----:B-1----:R-:W-:Y:S05]  /*1450*/  @!P1 BRA `(.L_x_17) ;  /* 0x00000078006c9947 */ /* 0x002fea0003800000 */
.L_x_16:
[----:B------:R-:W-:Y:S05]  /*1460*/  WARPSYNC.ALL ;  /* 0x0000000000007948 */ /* 0x000fea0003800000 */
[----:B------:R-:W-:Y:S01]  /*1470*/  UIADD3 UR4, UR46, 0x20100, URZ ;  /* 0x000201002e047890 */ /* 0x000fe2000fffe03f */
[----:B------:R-:W-:Y:S01]  /*1480*/  WARPGROUP.ARRIVE ;  /* 0x00000000000079c5 */ /* 0x000fe20000000000 */
[----:B------:R-:W-:Y:S02]  /*1490*/  ULEA UR6, UR37, UR41, 0xc ;  /* 0x0000002925067291 */ /* 0x000fe4000f8e603f */
[----:B------:R-:W-:Y:S01]  /*14a0*/  USHF.R.U32.HI UR4, URZ, 0x4, UR4 ;  /* 0x000000043f047899 */ /* 0x000fe20008011604 */
[----:B------:R-:W-:Y:S01]  /*14b0*/  UMOV UR13, 0x40000040 ;  /* 0x40000040000d7882 */ /* 0x000fe20000000000 */
[----:B------:R-:W-:-:S02]  /*14c0*/  UMOV UR15, 0x40000040 ;  /* 0x40000040000f7882 */ /* 0x000fc40000000000 */
[----:B------:R-:W-:Y:S01]  /*14d0*/  ULOP3.LUT UR4, UR4, 0x3fff, URZ, 0xc0, !UPT ;  /* 0x00003fff04047892 */ /* 0x000fe2000f8ec03f */
[----:B------:R-:W-:Y:S01]  /*14e0*/  UMOV UR12, UR6 ;  /* 0x00000006000c7c82 */ /* 0x000fe20008000000 */
[----:B------:R-:W-:Y:S02]  /*14f0*/  UMOV UR17, UR13 ;  /* 0x0000000d00117c82 */ /* 0x000fe40008000000 */
[----:B------:R-:W-:Y:S01]  /*1500*/  ULOP3.LUT UR4, UR4, 0x10000, URZ, 0xfc, !UPT ;  /* 0x0001000004047892 */ /* 0x000fe2000f8efc3f */
[----:B------:R-:W-:Y:S01]  /*1510*/  UMOV UR16, UR12 ;  /* 0x0000000c00107c82 */ /* 0x000fe20008000000 */
[----:B------:R-:W-:Y:S02]  /*1520*/  UMOV UR19, 0x40000040 ;  /* 0x4000004000137882 */ /* 0x000fe40000000000 */
[----:B------:R-:W-:Y:S01]  /*1530*/  UIMAD UR8, UR37, 0x300, UR4 ;  /* 0x00000300250878a4 */ /* 0x000fe2000f8e0204 */
[----:B------:R-:W-:Y:S01]  /*1540*/  UMOV UR20, UR12 ;  /* 0x0000000c00147c82 */ /* 0x000fe20008000000 */
[----:B------:R-:W-:-:S02]  /*1550*/  UMOV UR21, UR13 ;  /* 0x0000000d00157c82 */ /* 0x000fc40008000000 */
[----:B------:R-:W-:Y:S02]  /*1560*/  UIADD3 UR18, UR8, 0x80, URZ ;  /* 0x0000008008127890 */ /* 0x000fe4000fffe03f */
[----:B------:R-:W-:Y:S02]  /*1570*/  UIADD3 UR22, UR8, 0x100, URZ ;  /* 0x0000010008167890 */ /* 0x000fe4000fffe03f */
[----:B------:R-:W-:Y:S01]  /*1580*/  UMOV UR14, UR8 ;  /* 0x00000008000e7c82 */ /* 0x000fe20008000000 */
[----:B------:R-:W-:Y:S01]  /*1590*/  UMOV UR23, 0x40000040 ;  /* 0x4000004000177882 */ /* 0x000fe20000000000 */
[----:B------:R-:W-:Y:S01]  /*15a0*/  HGMMA.64x16x16.F32 R64, gdesc[UR12], RZ, !UPT, gsb0 ;  /* 0x002000000c4079f0 */ /* 0x000fe2000c0008ff */
[----:B------:R-:W-:Y:S02]  /*15b0*/  UIADD3 UR5, UR6, 0x400, URZ ;  /* 0x0000040006057890 */ /* 0x000fe4000fffe03f */
[----:B------:R-:W-:Y:S01]  /*15c0*/  UIADD3 UR12, UR6, 0x2, URZ ;  /* 0x00000002060c7890 */ /* 0x000fe2000fffe03f */
[----:B------:R-:W-:Y:S01]  /*15d0*/  UMOV UR13, 0x40000040 ;  /* 0x40000040000d7882 */ /* 0x000fe20000000000 */
[----:B------:R-:W-:Y:S01]  /*15e0*/  UIADD3 UR10, UR8, 0x206, URZ ;  /* 0x00000206080a7890 */ /* 0x000fe2000fffe03f */
[----:B------:R-:W-:Y:S01]  /*15f0*/  UMOV UR11, 0x40000040 ;  /* 0x40000040000b7882 */ /* 0x000fe20000000000 */
[----:B------:R-:W-:-:S02]  /*1600*/  WARPGROUP.DEPBAR.LE gsb0, 0x0 ;  /* 0x00008000000079c5 */ /* 0x000fc40000010000 */
[----:B------:R-:W-:-:S06]  /*1610*/  WARPGROUP.ARRIVE ;  /* 0x00000000000079c5 */ /* 0x000fcc0000000000 */
[----:B------:R-:W-:Y:S03]  /*1620*/  HGMMA.64x16x16.F32 R48, gdesc[UR16], RZ, !UPT, gsb0 ;  /* 0x00200000103079f0 */ /* 0x000fe6000c0008ff */
[----:B------:R-:W-:Y:S02]  /*1630*/  WARPGROUP.DEPBAR.LE gsb0, 0x0 ;  /* 0x00008000000079c5 */ /* 0x000fe40000010000 */
[----:B------:R-:W-:-:S06]  /*1640*/  WARPGROUP.ARRIVE ;  /* 0x00000000000079c5 */ /* 0x000fcc0000000000 */
[----:B------:R-:W-:Y:S01]  /*1650*/  HGMMA.64x16x16.F32 R32, gdesc[UR20], RZ, !UPT, gsb0 ;  /* 0x00200000142079f0 */ /* 0x000fe2000c0008ff */
[----:B------:R-:W-:Y:S01]  /*1660*/  UMOV UR20, UR5 ;  /* 0x0000000500147c82 */ /* 0x000fe20008000000 */
[----:B------:R-:W-:Y:S01]  /*1670*/  UMOV UR21, 0x40000040 ;  /* 0x4000004000157882 */ /* 0x000fe20000000000 */
[----:B------:R-:W-:Y:S01]  /*1680*/  UMOV UR16, UR20 ;  /* 0x0000001400107c82 */ /* 0x000fe20008000000 */
[----:B------:R-:W-:Y:S01]  /*1690*/  UMOV UR17, UR21 ;  /* 0x0000001500117c82 */ /* 0x000fe20008000000 */
[----:B------:R-:W-:Y:S01]  /*16a0*/  UIADD3 UR5, UR6, 0x402, URZ ;  /* 0x0000040206057890 */ /* 0x000fe2000fffe03f */
[----:B------:R-:W-:Y:S02]  /*16b0*/  WARPGROUP.DEPBAR.LE gsb0, 0x0 ;  /* 0x00008000000079c5 */ /* 0x000fe40000010000 */
[----:B------:R-:W-:-:S06]  /*16c0*/  WARPGROUP.ARRIVE ;  /* 0x00000000000079c5 */ /* 0x000fcc0000000000 */
[----:B------:R-:W-:Y:S01]  /*16d0*/  HGMMA.64x16x16.F32 R24, gdesc[UR20], RZ, !UPT, gsb0 ;  /* 0x00200000141879f0 */ /* 0x000fe2000c0008ff */
[----:B------:R-:W-:Y:S01]  /*16e0*/  UMOV UR22, UR14 ;  /* 0x0000000e00167c82 */ /* 0x000fe20008000000 */
[----:B------:R-:W-:Y:S01]  /*16f0*/  UMOV UR23, UR15 ;  /* 0x0000000f00177c82 */ /* 0x000fe20008000000 */
[----:B------:R-:W-:Y:S01]  /*1700*/  UIADD3 UR14, UR8, 0x2, URZ ;  /* 0x00000002080e7890 */ /* 0x000fe2000fffe03f */
[----:B------:R-:W-:Y:S01]  /*1710*/  UMOV UR15, 0x40000040 ;  /* 0x40000040000f7882 */ /* 0x000fe20000000000 */
[----:B------:R-:W-:Y:S02]  /*1720*/  WARPGROUP.DEPBAR.LE gsb0, 0x0 ;  /* 0x00008000000079c5 */ /* 0x000fe40000010000 */
[----:B------:R-:W-:-:S06]  /*1730*/  WARPGROUP.ARRIVE ;  /* 0x00000000000079c5 */ /* 0x000fcc0000000000 */
[----:B------:R-:W-:Y:S01]  /*1740*/  HGMMA.64x16x16.F32 R40, gdesc[UR16], RZ, !UPT, gsb0 ;  /* 0x00200000102879f0 */ /* 0x000fe2000c0008ff */
[----:B------:R-:W-:Y:S01]  /*1750*/  UIADD3 UR18, UR8, 0x82, URZ ;  /* 0x0000008208127890 */ /* 0x000fe2000fffe03f */
[----:B------:R-:W-:Y:S01]  /*1760*/  UMOV UR16, UR12 ;  /* 0x0000000c00107c82 */ /* 0x000fe20008000000 */
[----:B------:R-:W-:Y:S01]  /*1770*/  UMOV UR17, UR13 ;  /* 0x0000000d00117c82 */ /* 0x000fe20008000000 */
        /* <DEDUP_REMOVED lines=10> */
[----:B------:R-:W-:Y:S03]  /*1820*/  HGMMA.64x16x16.F32 R64, gdesc[UR12], R64, gsb0 ;  /* 0x002000000c4079f0 */ /* 0x000fe60008000840 */
[----:B------:R-:W-:Y:S02]  /*1830*/  WARPGROUP.DEPBAR.LE gsb0, 0x0 ;  /* 0x00008000000079c5 */ /* 0x000fe40000010000 */
[----:B------:R-:W-:-:S06]  /*1840*/  WARPGROUP.ARRIVE ;  /* 0x00000000000079c5 */ /* 0x000fcc0000000000 */
[----:B------:R-:W-:Y:S03]  /*1850*/  HGMMA.64x16x16.F32 R48, gdesc[UR16], R48, gsb0 ;  /* 0x00200000103079f0 */ /* 0x000fe60008000830 */
[----:B------:R-:W-:Y:S02]  /*1860*/  WARPGROUP.DEPBAR.LE gsb0, 0x0 ;  /* 0x00008000000079c5 */ /* 0x000fe40000010000 */
[----:B------:R-:W-:-:S06]  /*1870*/  WARPGROUP.ARRIVE ;  /* 0x00000000000079c5 */ /* 0x000fcc0000000000 */
[----:B------:R-:W-:Y:S01]  /*1880*/  HGMMA.64x16x16.F32 R32, gdesc[UR20], R32, gsb0 ;  /* 0x00200000142079f0 */ /* 0x000fe20008000820 */
[----:B------:R-:W-:Y:S01]  /*1890*/  UMOV UR20, UR5 ;  /* 0x0000000500147c82 */ /* 0x000fe20008000000 */
[----:B------:R-:W-:Y:S01]  /*18a0*/  UMOV UR21, 0x40000040 ;  /* 0x4000004000157882 */ /* 0x000fe20000000000 */
[----:B------:R-:W-:Y:S01]  /*18b0*/  UMOV UR16, UR20 ;  /* 0x0000001400107c82 */ /* 0x000fe20008000000 */
[----:B------:R-:W-:Y:S01]  /*18c0*/  UMOV UR17, UR21 ;  /* 0x0000001500117c82 */ /* 0x000fe20008000000 */
[----:B------:R-:W-:Y:S01]  /*18d0*/  UMOV UR12, UR20 ;  /* 0x00000014000c7c82 */ /* 0x000fe20008000000 */
[----:B------:R-:W-:Y:S01]  /*18e0*/  UMOV UR13, UR21 ;  /* 0x00000015000d7c82 */ /* 0x000fe20008000000 */
[----:B------:R-:W-:Y:S01]  /*18f0*/  UIADD3 UR5, UR6, 0x404, URZ ;  /* 0x0000040406057890 */ /* 0x000fe2000fffe03f */
[----:B------:R-:W-:Y:S02]  /*1900*/  WARPGROUP.DEPBAR.LE gsb0, 0x0 ;  /* 0x00008000000079c5 */ /* 0x000fe40000010000 */
[----:B------:R-:W-:-:S06]  /*1910*/  WARPGROUP.ARRIVE ;  /* 0x00000000000079c5 */ /* 0x000fcc0000000000 */
[----:B------:R-:W-:Y:S01]  /*1920*/  HGMMA.64x16x16.F32 R24, gdesc[UR20], R24, gsb0 ;  /* 0x00200000141879f0 */ /* 0x000fe20008000818 */
[----:B------:R-:W-:Y:S01]  /*1930*/  UIADD3 UR22, UR8, 0x104, URZ ;  /* 0x0000010408167890 */ /* 0x000fe2000fffe03f */
[----:B------:R-:W-:Y:S01]  /*1940*/  UMOV UR23, 0x40000040 ;  /* 0x4000004000177882 */ /* 0x000fe20000000000 */
        /* <DEDUP_REMOVED lines=8> */
[----:B------:R-:W-:Y:S02]  /*19d0*/  UIADD3 UR12, UR6, 0x4, URZ ;  /* 0x00000004060c7890 */ /* 0x000fe4000fffe03f */
[----:B------:R-:W-:Y:S01]  /*19e0*/  UIADD3 UR14, UR8, 0x4, URZ ;  /* 0x00000004080e7890 */ /* 0x000fe2000fffe03f */
[----:B------:R-:W-:Y:S01]  /*19f0*/  UMOV UR13, 0x40000040 ;  /* 0x40000040000d7882 */ /* 0x000fe20000000000 */
[----:B------:R-:W-:Y:S01]  /*1a00*/  UMOV UR15, 0x40000040 ;  /* 0x40000040000f7882 */ /* 0x000fe20000000000 */
[----:B------:R-:W-:Y:S02]  /*1a10*/  UMOV UR17, UR13 ;  /* 0x0000000d00117c82 */ /* 0x000fe40008000000 */
[----:B------:R-:W-:Y:S01]  /*1a20*/  UMOV UR16, UR12 ;  /* 0x0000000c00107c82 */ /* 0x000fe20008000000 */
[----:B------:R-:W-:Y:S01]  /*1a30*/  UMOV UR20, UR12 ;  /* 0x0000000c00147c82 */ /* 0x000fe20008000000 */
[----:B------:R-:W-:Y:S01]  /*1a40*/  UMOV UR21, UR13 ;  /* 0x0000000d00157c82 */ /* 0x000fe20008000000 */
[----:B------:R-:W-:-:S02]  /*1a50*/  WARPGROUP.DEPBAR.LE gsb0, 0x0 ;  /* 0x00008000000079c5 */ /* 0x000fc40000010000 */
        /* <DEDUP_REMOVED lines=162> */
[----:B------:R-:W-:Y:S02]  /*2480*/  WARPGROUP.DEPBAR.LE gsb0, 0x0 ;  /* 0x00008000000079c5 */ /* 0x000fe40000010000 */
[----:B------:R-:W-:-:S06]  /*2490*/  WARPGROUP.ARRIVE ;  /* 0x00000000000079c5 */ /* 0x000fcc0000000000 */
[----:B------:R-:W-:Y:S03]  /*24a0*/  HGMMA.64x16x16.F32 R24, gdesc[UR20], R24, gsb0 ;  /* 0x00200000141879f0 */ /* 0x000fe60008000818 */
        /* <DEDUP_REMOVED lines=16> */
[----:B------:R-:W-:Y:S01]  /*25b0*/  UIADD3 UR6, UR6, 0xc06, URZ ;  /* 0x00000c0606067890 */ /* 0x000fe2000fffe03f */
        /* <DEDUP_REMOVED lines=23> */
[----:B------:R-:W-:Y:S03]  /*2730*/  HGMMA.64x16x16.F32 R56, gdesc[UR12], R56, gsb0 ;  /* 0x002000000c3879f0 */ /* 0x000fe60008000838 */
[----:B------:R-:W-:Y:S02]  /*2740*/  WARPGROUP.DEPBAR.LE gsb0, 0x0 ;  /* 0x00008000000079c5 */ /* 0x000fe40000010000 */
[----:B------:R-:W-:Y:S05]  /*2750*/  @!P2 BRA `(.L_x_18) ;  /* 0x000000140050a947 */ /* 0x000fea0003800000 */
[----:B------:R-:W-:Y:S01]  /*2760*/  UIADD3 UR7, UR37, 0x1, URZ ;  /* 0x0000000125077890 */ /* 0x000fe2000fffe03f */
[----:B01----:R-:W-:-:S03]  /*2770*/  IMAD.U32 R0, RZ, RZ, UR40 ;  /* 0x00000028ff007e24 */ /* 0x003fc6000f8e00ff */
[----:B------:R-:W-:-:S04]  /*2780*/  UISETP.NE.AND UP0, UPT, UR7, 0x2, UPT ;  /* 0x000000020700788c */ /* 0x000fc8000bf05270 */
[----:B------:R-:W-:Y:S02]  /*2790*/  USEL UR5, URZ, 0x1, UP0 ;  /* 0x000000013f057887 */ /* 0x000fe40008000000 */
[----:B------:R-:W-:Y:S02]  /*27a0*/  USEL UR7, UR7, URZ, UP0 ;  /* 0x0000003f07077287 */ /* 0x000fe40008000000 */
[----:B------:R-:W-:-:S06]  /*27b0*/  ULOP3.LUT UR5, UR36, UR5, URZ, 0x3c, !UPT ;  /* 0x0000000524057292 */ /* 0x000fcc000f8e3c3f */
[----:B------:R-:W-:Y:S01]  /*27c0*/  IMAD.U32 R5, RZ, RZ, UR5 ;  /* 0x00000005ff057e24 */ /* 0x000fe2000f8e00ff */
[----:B------:R-:W-:-:S06]  /*27d0*/  UMOV UR5, UR37 ;  /* 0x0000002500057c82 */ /* 0x000fcc0008000000 */
.L_x_25:
[----:B01----:R-:W-:Y:S05]  /*27e0*/  @!P0 BRA `(.L_x_19) ;  /* 0x0000000000048947 */ /* 0x003fea0003800000 */
[----:B------:R-:W-:Y:S01]  /*27f0*/  BPT.TRAP 0x1 ;  /* 0x000000040000795c */ /* 0x000fe20000300000 */
.L_x_19:
[----:B------:R-:W0:Y:S01]  /*2800*/  S2UR UR8, SR_CgaCtaId ;  /* 0x00000000000879c3 */ /* 0x000e220000008800 */
[----:B------:R-:W-:Y:S01]  /*2810*/  UMOV UR6, 0x400 ;  /* 0x0000040000067882 */ /* 0x000fe20000000000 */
[----:B------:R-:W-:Y:S01]  /*2820*/  SHF.L.U32 R3, R5, 0x1f, RZ ;  /* 0x0000001f05037819 */ /* 0x000fe200000006ff */
[----:B0-----:R-:W-:-:S04]  /*2830*/  ULEA UR6, UR8, UR6, 0x18 ;  /* 0x0000000608067291 */ /* 0x001fc8000f8ec03f */
[----:B------:R-:W-:-:S09]  /*2840*/  ULEA UR8, UR7, UR6, 0x3 ;  /* 0x0000000607087291 */ /* 0x000fd2000f8e183f */
[----:B------:R0:W1:Y:S01]  /*2850*/  SYNCS.PHASECHK.TRANS64.TRYWAIT P1, [UR8], R3 ;  /* 0x00000003ff0075a7 */ /* 0x0000620008020148 */
[----:B------:R-:W-:Y:S05]  /*2860*/  @!P0 BRA `(.L_x_20) ;  /* 0x0000000000048947 */ /* 0x000fea0003800000 */
[----:B------:R-:W-:Y:S01]  /*2870*/  BPT.TRAP 0x1 ;  /* 0x000000040000795c */ /* 0x000fe20000300000 */
.L_x_20:
[----:B-1----:R-:W-:Y:S05]  /*2880*/  @P1 BRA `(.L_x_21) ;  /* 0x0000000000081947 */ /* 0x002fea0003800000 */
[----:B------:R-:W1:Y:S02]  /*2890*/  SYNCS.PHASECHK.TRANS64.TRYWAIT P1, [UR8], R3 ;  /* 0x00000003ff0075a7 */ /* 0x000e640008020148 */
[----:B-1----:R-:W-:Y:S05]  /*28a0*/  @!P1 BRA `(.L_x_22) ;  /* 0x00000064006c9947 */ /* 0x002fea0003800000 */
.L_x_21:
[----:B------:R-:W-:Y:S01]  /*28b0*/  ULEA UR10, UR7, UR41, 0xc ;  /* 0x00000029070a7291 */ /* 0x000fe2000f8e603f */
[----:B------:R-:W-:Y:S01]  /*28c0*/  WARPGROUP.ARRIVE ;  /* 0x00000000000079c5 */ /* 0x000fe20000000000 */
[----:B------:R-:W-:Y:S01]  /*28d0*/  UIMAD UR8, UR7, 0x300, UR4 ;  /* 0x00000300070878a4 */ /* 0x000fe2000f8e0204 */
[----:B------:R-:W-:Y:S01]  /*28e0*/  UMOV UR13, 0x40000040 ;  /* 0x40000040000d7882 */ /* 0x000fe20000000000 */
[----:B------:R-:W-:Y:S02]  /*28f0*/  UMOV UR15, 0x40000040 ;  /* 0x40000040000f7882 */ /* 0x000fe40000000000 */
[----:B------:R-:W-:Y:S01]  /*2900*/  UIADD3 UR18, UR8, 0x80, URZ ;  /* 0x0000008008127890 */ /* 0x000fe2000fffe03f */
[----:B------:R-:W-:Y:S02]  /*2910*/  UMOV UR12, UR10 ;  /* 0x0000000a000c7c82 */ /* 0x000fe40008000000 */
[----:B------:R-:W-:Y:S01]  /*2920*/  UMOV UR14, UR8 ;  /* 0x00000008000e7c82 */ /* 0x000fe20008000000 */
[----:B------:R-:W-:Y:S01]  /*2930*/  UMOV UR16, UR12 ;  /* 0x0000000c00107c82 */ /* 0x000fe20008000000 */
[----:B------:R-:W-:Y:S01]  /*2940*/  HGMMA.64x16x16.F32 R64, gdesc[UR12], R64, gsb0 ;  /* 0x002000000c4079f0 */ /* 0x000fe20008000840 */
[----:B------:R-:W-:Y:S01]  /*2950*/  UMOV UR17, UR13 ;  /* 0x0000000d00117c82 */ /* 0x000fe20008000000 */
[----:B------:R-:W-:Y:S01]  /*2960*/  UMOV UR19, 0x40000040 ;  /* 0x4000004000137882 */ /* 0x000fe20000000000 */
[----:B------:R-:W-:Y:S01]  /*2970*/  UIADD3 UR22, UR8, 0x100, URZ ;  /* 0x0000010008167890 */ /* 0x000fe2000fffe03f */
[----:B------:R-:W-:Y:S01]  /*2980*/  UMOV UR20, UR12 ;  /* 0x0000000c00147c82 */ /* 0x000fe20008000000 */
[----:B------:R-:W-:Y:S01]  /*2990*/  UMOV UR21, UR13 ;  /* 0x0000000d00157c82 */ /* 0x000fe20008000000 */
[----:B------:R-:W-:Y:S01]  /*29a0*/  UMOV UR23, 0x40000040 ;  /* 0x4000004000177882 */ /* 0x000fe20000000000 */
[----:B------:R-:W-:-:S02]  /*29b0*/  UIADD3 UR9, UR10, 0x400, URZ ;  /* 0x000004000a097890 */ /* 0x000fc4000fffe03f */
[----:B------:R-:W-:Y:S01]  /*29c0*/  UIADD3 UR12, UR10, 0x2, URZ ;  /* 0x000000020a0c7890 */ /* 0x000fe2000fffe03f */
[----:B------:R-:W-:Y:S01]  /*29d0*/  UMOV UR13, 0x40000040 ;  /* 0x40000040000d7882 */ /* 0x000fe20000000000 */
[----:B------:R-:W-:Y:S01]  /*29e0*/  UMOV UR11, 0x40000040 ;  /* 0x40000040000b7882 */ /* 0x000fe20000000000 */
        /* <DEDUP_REMOVED lines=10> */
[----:B------:R-:W-:Y:S01]  /*2a90*/  UIADD3 UR9, UR10, 0x402, URZ ;  /* 0x000004020a097890 */ /* 0x000fe2000fffe03f */
[----:B------:R-:W-:Y:S02]  /*2aa0*/  WARPGROUP.DEPBAR.LE gsb0, 0x0 ;  /* 0x00008000000079c5 */ /* 0x000fe40000010000 */
[----:B------:R-:W-:-:S06]  /*2ab0*/  WARPGROUP.ARRIVE ;  /* 0x00000000000079c5 */ /* 0x000fcc0000000000 */
[----:B------:R-:W-:Y:S01]  /*2ac0*/  HGMMA.64x16x16.F32 R24, gdesc[UR20], R24, gsb0 ;  /* 0x00200000141879f0 */ /* 0x000fe20008000818 */
[----:B------:R-:W-:Y:S01]  /*2ad0*/  UMOV UR22, UR14 ;  /* 0x0000000e00167c82 */ /* 0x000fe20008000000 */
[----:B------:R-:W-:Y:S01]  /*2ae0*/  UMOV UR23, UR15 ;  /* 0x0000000f00177c82 */ /* 0x000fe20008000000 */
[----:B------:R-:W-:Y:S01]  /*2af0*/  UIADD3 UR14, UR8, 0x2, URZ ;  /* 0x00000002080e7890 */ /* 0x000fe2000fffe03f */
[----:B------:R-:W-:Y:S01]  /*2b00*/  UMOV UR15, 0x40000040 ;  /* 0x40000040000f7882 */ /* 0x000fe20000000000 */
[----:B------:R-:W-:Y:S02]  /*2b10*/  WARPGROUP.DEPBAR.LE gsb0, 0x0 ;  /* 0x00008000000079c5 */ /* 0x000fe40000010000 */
[----:B------:R-:W-:-:S06]  /*2b20*/  WARPGROUP.ARRIVE ;  /* 0x00000000000079c5 */ /* 0x000fcc0000000000 */
[----:B------:R-:W-:Y:S01]  /*2b30*/  HGMMA.64x16x16.F32 R40, gdesc[UR16], R40, gsb0 ;  /* 0x00200000102879f0 */ /* 0x000fe20008000828 */
[----:B------:R-:W-:Y:S01]  /*2b40*/  UIADD3 UR18, UR8, 0x82, URZ ;  /* 0x0000008208127890 */ /* 0x000fe2000fffe03f */
[----:B------:R-:W-:Y:S01]  /*2b50*/  UMOV UR16, UR12 ;  /* 0x0000000c00107c82 */ /* 0x000fe20008000000 */
[----:B------:R-:W-:Y:S01]  /*2b60*/  UMOV UR17, UR13 ;  /* 0x0000000d00117c82 */ /* 0x000fe20008000000 */
        /* <DEDUP_REMOVED lines=210> */
[----:B------:R-:W-:Y:S01]  /*3890*/  HGMMA.64x16x16.F32 R24, gdesc[UR20], R24, gsb0 ;  /* 0x00200000141879f0 */ /* 0x000fe20008000818 */
[----:B------:R-:W-:Y:S02]  /*38a0*/  UIADD3 UR20, UR8, 0x286, URZ ;  /* 0x0000028608147890 */ /* 0x000fe4000fffe03f */
        /* <DEDUP_REMOVED lines=31> */
[----:B------:R-:W-:Y:S02]  /*3aa0*/  WARPGROUP.DEPBAR.LE gsb0, 0x0 ;  /* 0x00008000000079c5 */ /* 0x000fe40000010000 */
[----:B------:R-:W-:-:S06]  /*3ab0*/  WARPGROUP.ARRIVE ;  /* 0x00000000000079c5 */ /* 0x000fcc0000000000 */
[----:B------:R-:W-:Y:S01]  /*3ac0*/  HGMMA.64x16x16.F32 R24, gdesc[UR8], R24, gsb0 ;  /* 0x00200000081879f0 */ /* 0x000fe20008000818 */
        /* <DEDUP_REMOVED lines=10> */
[----:B------:R-:W-:Y:S01]  /*3b70*/  BPT.TRAP 0x1 ;  /* 0x000000040000795c */ /* 0x000fe20000300000 */
.L_x_23:
[----:B------:R-:W-:Y:S01]  /*3b80*/  ULEA UR6, UR5, UR6, 0x3 ;  /* 0x0000000605067291 */ /* 0x000fe2000f8e183f */
[----:B------:R-:W-:-:S03]  /*3b90*/  ISETP.GT.U32.AND P1, PT, R18, 0x1, PT ;  /* 0x000000011200780c */ /* 0x000fc60003f24070 */
[----:B------:R-:W-:-:S04]  /*3ba0*/  UIADD3 UR6, UR6, 0x10, URZ ;  /* 0x0000001006067890 */ /* 0x000fc8000fffe03f */
[----:B------:R-:W-:-:S09]  /*3bb0*/  UPRMT UR6, URZ, 0x654, UR6 ;  /* 0x000006543f067896 */ /* 0x000fd20008000006 */
[----:B------:R-:W-:Y:S01]  /*3bc0*/  SYNCS.ARRIVE.TRANS64.RED.A1T0 RZ, [UR6], RZ ;  /* 0x000000ffffff79a7 */ /* 0x000fe20008100406 */
[----:B------:R-:W-:Y:S05]  /*3bd0*/  @P1 BRA `(.L_x_24) ;  /* 0x0000000000041947 */ /* 0x000fea0003800000 */
[----:B------:R-:W-:Y:S01]  /*3be0*/  BPT.TRAP 0x1 ;  /* 0x000000040000795c */ /* 0x000fe20000300000 */
.L_x_24:
[----:B------:R-:W-:Y:S01]  /*3bf0*/  UIADD3 UR7, UR7, 0x1, URZ ;  /* 0x0000000107077890 */ /* 0x000fe2000fffe03f */
[C---:B------:R-:W-:Y:S01]  /*3c00*/  ISETP.GT.AND P1, PT, R0.reuse, 0x1, PT ;  /* 0x000000010000780c */ /* 0x040fe20003f24270 */
[----:B------:R-:W-:Y:S01]  /*3c10*/  UIADD3 UR5, UR5, 0x1, URZ ;  /* 0x0000000105057890 */ /* 0x000fe2000fffe03f */
[----:B------:R-:W-:Y:S01]  /*3c20*/  VIADD R0, R0, 0xffffffff ;  /* 0xffffffff00007836 */ /* 0x000fe20000000000 */
[----:B------:R-:W-:Y:S02]  /*3c30*/  UISETP.NE.AND UP0, UPT, UR7, 0x2, UPT ;  /* 0x000000020700788c */ /* 0x000fe4000bf05270 */
[----:B------:R-:W-:Y:S02]  /*3c40*/  UISETP.NE.AND UP1, UPT, UR5, 0x2, UPT ;  /* 0x000000020500788c */ /* 0x000fe4000bf25270 */
[----:B------:R-:W-:Y:S02]  /*3c50*/  USEL UR6, URZ, 0x1, UP0 ;  /* 0x000000013f067887 */ /* 0x000fe40008000000 */
[----:B------:R-:W-:-:S02]  /*3c60*/  USEL UR7, UR7, URZ, UP0 ;  /* 0x0000003f07077287 */ /* 0x000fc40008000000 */
[----:B------:R-:W-:Y:S02]  /*3c70*/  USEL UR5, UR5, URZ, UP1 ;  /* 0x0000003f05057287 */ /* 0x000fe40008800000 */
[----:B------:R-:W-:Y:S01]  /*3c80*/  LOP3.LUT R5, R5, UR6, RZ, 0x3c, !PT ;  /* 0x0000000605057c12 */ /* 0x000fe2000f8e3cff */
[----:B------:R-:W-:Y:S09]  /*3c90*/  @P1 BRA `(.L_x_25) ;  /* 0xffffffe800d01947 */ /* 0x000ff2000383ffff */
.L_x_18:
[----:B01----:R-:W0:Y:S02]  /*3ca0*/  LDC R0, c[0x0][0x28c] ;  /* 0x0000a300ff007b82 */ /* 0x003e240000000800 */
[----:B0-----:R-:W-:-:S13]  /*3cb0*/  ISETP.GE.AND P1, PT, R0, 0x1, PT ;  /* 0x000000010000780c */ /* 0x001fda0003f26270 */
[----:B------:R-:W-:Y:S05]  /*3cc0*/  @!P1 BRA `(.L_x_26) ;  /* 0x0000000000389947 */ /* 0x000fea0003800000 */
[----:B------:R-:W-:Y:S05]  /*3cd0*/  @!P0 BRA `(.L_x_27) ;  /* 0x0000000000048947 */ /* 0x000fea0003800000 */
[----:B------:R-:W-:Y:S01]  /*3ce0*/  BPT.TRAP 0x1 ;  /* 0x000000040000795c */ /* 0x000fe20000300000 */
.L_x_27:
[----:B------:R-:W0:Y:S01]  /*3cf0*/  S2UR UR6, SR_CgaCtaId ;  /* 0x00000000000679c3 */ /* 0x000e220000008800 */
[----:B------:R-:W-:Y:S01]  /*3d00*/  UIADD3 UR4, UR40, UR37, URZ ;  /* 0x0000002528047290 */ /* 0x000fe2000fffe03f */
[----:B------:R-:W-:Y:S01]  /*3d10*/  ISETP.GT.U32.AND P0, PT, R18, 0x1, PT ;  /* 0x000000011200780c */ /* 0x000fe20003f04070 */
[----:B------:R-:W-:Y:S02]  /*3d20*/  UMOV UR5, 0x400 ;  /* 0x0000040000057882 */ /* 0x000fe40000000000 */
[----:B------:R-:W-:-:S04]  /*3d30*/  USHF.L.U32 UR4, UR4, 0x3, URZ ;  /* 0x0000000304047899 */ /* 0x000fc8000800063f */
[----:B------:R-:W-:Y:S02]  /*3d40*/  ULOP3.LUT UR4, UR4, 0x8, URZ, 0xc0, !UPT ;  /* 0x0000000804047892 */ /* 0x000fe4000f8ec03f */
[----:B0-----:R-:W-:-:S04]  /*3d50*/  ULEA UR5, UR6, UR5, 0x18 ;  /* 0x0000000506057291 */ /* 0x001fc8000f8ec03f */
[----:B------:R-:W-:-:S04]  /*3d60*/  UIADD3 UR4, UR5, 0x10, UR4 ;  /* 0x0000001005047890 */ /* 0x000fc8000fffe004 */
[----:B------:R-:W-:-:S09]  /*3d70*/  UPRMT UR4, URZ, 0x654, UR4 ;  /* 0x000006543f047896 */ /* 0x000fd20008000004 */
[----:B------:R-:W-:Y:S01]  /*3d80*/  SYNCS.ARRIVE.TRANS64.RED.A1T0 RZ, [UR4], RZ ;  /* 0x000000ffffff79a7 */ /* 0x000fe20008100404 */
[----:B------:R-:W-:Y:S05]  /*3d90*/  @P0 BRA `(.L_x_26) ;  /* 0x0000000000040947 */ /* 0x000fea0003800000 */
[----:B------:R-:W-:Y:S01]  /*3da0*/  BPT.TRAP 0x1 ;  /* 0x000000040000795c */ /* 0x000fe20000300000 */
.L_x_26:
[----:B------:R-:W-:Y:S01]  /*3db0*/  UIADD3 UR37, UR39, UR37, URZ ;  /* 0x0000002527257290 */ /* 0x000fe2000fffe03f */
[----:B------:R-:W-:Y:S01]  /*3dc0*/  IMAD R82, R82, 0x30, RZ ;  /* 0x0000003052527824 */ /* 0x000fe200078e02ff */
[----:B------:R-:W-:Y:S01]  /*3dd0*/  ULDC UR5, c[0x0][0x288] ;  /* 0x0000a20000057ab9 */ /* 0x000fe20000000800 */
[----:B------:R-:W-:Y:S01]  /*3de0*/  IMAD.SHL.U32 R6, R83, 0x100, RZ ;  /* 0x0000010053067824 */ /* 0x000fe200078e00ff */
[----:B------:R-:W-:Y:S01]  /*3df0*/  USHF.R.U32.HI UR4, URZ, 0x1, UR37 ;  /* 0x000000013f047899 */ /* 0x000fe20008011625 */
[----:B------:R-:W-:Y:S01]  /*3e00*/  SHF.R.S32.HI R11, RZ, 0x1f, R19 ;  /* 0x0000001fff0b7819 */ /* 0x000fe20000011413 */
[----:B------:R-:W-:Y:S01]  /*3e10*/  ULDC UR8, c[0x0][0x284] ;  /* 0x0000a10000087ab9 */ /* 0x000fe20000000800 */
[C---:B------:R-:W-:Y:S01]  /*3e20*/  ISETP.GE.AND P0, PT, R82.reuse, UR5, PT ;  /* 0x0000000552007c0c */ /* 0x040fe2000bf06270 */
[----:B------:R-:W-:Y:S01]  /*3e30*/  ULOP3.LUT UR4, UR4, 0x1, URZ, 0xc0, !UPT ;  /* 0x0000000104047892 */ /* 0x000fe2000f8ec03f */
[----:B------:R-:W-:Y:S01]  /*3e40*/  LOP3.LUT R12, R82, 0x6, R78, 0xf8, !PT ;  /* 0x00000006520c7812 */ /* 0x000fe200078ef84e */
[----:B------:R-:W-:Y:S01]  /*3e50*/  UISETP.GT.U32.AND UP1, UPT, UR37, 0x1, UPT ;  /* 0x000000012500788c */ /* 0x000fe2000bf24070 */
[----:B------:R-:W-:Y:S01]  /*3e60*/  ISETP.GE.OR P0, PT, R6, UR8, P0 ;  /* 0x0000000806007c0c */ /* 0x000fe20008706670 */
[----:B------:R-:W-:Y:S01]  /*3e70*/  UISETP.NE.U32.AND UP0, UPT, UR4, 0x1, UPT ;  /* 0x000000010400788c */ /* 0x000fe2000bf05070 */
[----:B------:R-:W-:Y:S01]  /*3e80*/  SHF.R.S32.HI R13, RZ, 0x1f, R12 ;  /* 0x0000001fff0d7819 */ /* 0x000fe2000001140c */
[----:B------:R-:W-:-:S02]  /*3e90*/  UISETP.LT.U32.AND UP1, UPT, UR39, 0x2, UP1 ;  /* 0x000000022700788c */ /* 0x000fc40008f21070 */
[----:B------:R-:W-:Y:S01]  /*3ea0*/  UISETP.GT.U32.AND UP0, UPT, UR39, 0x1, !UP0 ;  /* 0x000000012700788c */ /* 0x000fe2000c704070 */
[----:B------:R-:W-:Y:S01]  /*3eb0*/  ULDC.64 UR6, c[0x0][0x5d0] ;  /* 0x0001740000067ab9 */ /* 0x000fe20000000a00 */
[----:B------:R-:W-:Y:S01]  /*3ec0*/  USEL UR5, URZ, 0x1, !UP1 ;  /* 0x000000013f057887 */ /* 0x000fe2000c800000 */
[----:B------:R-:W-:Y:S01]  /*3ed0*/  IMAD R0, R11, UR6, RZ ;  /* 0x000000060b007c24 */ /* 0x000fe2000f8e02ff */
[----:B------:R-:W-:Y:S01]  /*3ee0*/  USEL UR4, URZ, 0x1, !UP0 ;  /* 0x000000013f047887 */ /* 0x000fe2000c000000 */
[C---:B------:R-:W-:Y:S01]  /*3ef0*/  IMAD.WIDE.U32 R4, R19.reuse, UR6, R12 ;  /* 0x0000000613047c25 */ /* 0x040fe2000f8e000c */
[----:B------:R-:W-:Y:S02]  /*3f00*/  ULOP3.LUT UR37, UR37, 0x1, URZ, 0xc0, !UPT ;  /* 0x0000000125257892 */ /* 0x000fe4000f8ec03f */
[----:B------:R-:W-:Y:S01]  /*3f10*/  ULOP3.LUT UR36, UR4, UR36, UR5, 0x96, !UPT ;  /* 0x0000002404247292 */ /* 0x000fe2000f8e9605 */
[----:B------:R-:W-:Y:S02]  /*3f20*/  IMAD R9, R19, UR7, R0 ;  /* 0x0000000713097c24 */ /* 0x000fe4000f8e0200 */
[----:B------:R-:W-:-:S02]  /*3f30*/  IMAD.MOV.U32 R0, RZ, RZ, -0x1 ;  /* 0xffffffffff007424 */ /* 0x000fc400078e00ff */
[----:B------:R-:W-:Y:S02]  /*3f40*/  IMAD.IADD R9, R5, 0x1, R9 ;  /* 0x0000000105097824 */ /* 0x000fe400078e0209 */
[----:B------:R-:W-:Y:S01]  /*3f50*/  IMAD.MOV.U32 R8, RZ, RZ, R4 ;  /* 0x000000ffff087224 */ /* 0x000fe200078e0004 */
[----:B------:R-:W-:Y:S06]  /*3f60*/  @P0 BRA `(.L_x_28) ;  /* 0x0000003000c40947 */ /* 0x000fec0003800000 */
[----:B------:R-:W0:Y:S01]  /*3f70*/  LDC.64 R4, c[0x0][0x5c8] ;  /* 0x00017200ff047b82 */ /* 0x000e220000000a00 */
[----:B-----5:R-:W-:Y:S01]  /*3f80*/  FSETP.NEU.AND P2, PT, R73, RZ, PT ;  /* 0x000000ff4900720b */ /* 0x020fe20003f4d000 */
[----:B------:R-:W-:Y:S01]  /*3f90*/  IMAD.IADD R3, R77, 0x1, -R82 ;  /* 0x000000014d037824 */ /* 0x000fe200078e0a52 */
[----:B------:R-:W-:Y:S01]  /*3fa0*/  BSSY B0, `(.L_x_28) ;  /* 0x000032d000007945 */ /* 0x000fe20003800000 */
[----:B------:R-:W-:-:S03]  /*3fb0*/  IMAD.WIDE R82, R83, 0x100, R22 ;  /* 0x0000010053527825 */ /* 0x000fc600078e0216 */
[----:B------:R-:W-:Y:S01]  /*3fc0*/  ISETP.GT.AND P0, PT, R3, RZ, PT ;  /* 0x000000ff0300720c */ /* 0x000fe20003f04270 */
[----:B------:R-:W-:-:S05]  /*3fd0*/  IMAD.IADD R6, R81, 0x1, -R6 ;  /* 0x0000000151067824 */ /* 0x000fca00078e0a06 */
[----:B------:R-:W-:Y:S01]  /*3fe0*/  ISETP.GT.AND P1, PT, R6, RZ, P0 ;  /* 0x000000ff0600720c */ /* 0x000fe20000724270 */
[-C--:B0-----:R-:W-:Y:S02]  /*3ff0*/  IMAD R7, R83, R4.reuse, RZ ;  /* 0x0000000453077224 */ /* 0x081fe400078e02ff */
[----:B------:R-:W-:-:S04]  /*4000*/  IMAD.WIDE.U32 R88, R82, R4, R8 ;  /* 0x0000000452587225 */ /* 0x000fc800078e0008 */
[----:B------:R-:W-:-:S04]  /*4010*/  IMAD R7, R82, R5, R7 ;  /* 0x0000000552077224 */ /* 0x000fc800078e0207 */
[----:B------:R-:W-:Y:S01]  /*4020*/  IMAD.IADD R97, R89, 0x1, R7 ;  /* 0x0000000159617824 */ /* 0x000fe200078e0207 */
[----:B------:R-:W-:Y:S06]  /*4030*/  @!P2 BRA `(.L_x_29) ;  /* 0x000000240004a947 */ /* 0x000fec0003800000 */
[----:B------:R-:W0:Y:S01]  /*4040*/  LDC.64 R20, c[0x0][0x5b8] ;  /* 0x00016e00ff147b82 */ /* 0x000e220000000a00 */
[----:B------:R-:W-:-:S07]  /*4050*/  ULDC.64 UR4, c[0x0][0x5c0] ;  /* 0x0001700000047ab9 */ /* 0x000fce0000000a00 */
[----:B------:R-:W1:Y:S08]  /*4060*/  LDC.64 R84, c[0x0][0x5b0] ;  /* 0x00016c00ff547b82 */ /* 0x000e700000000a00 */
[----:B------:R-:W2:Y:S01]  /*4070*/  LDC.64 R14, c[0x0][0x5a8] ;  /* 0x00016a00ff0e7b82 */ /* 0x000ea20000000a00 */
[-C--:B0-----:R-:W-:Y:S02]  /*4080*/  IMAD R8, R11, R20.reuse, RZ ;  /* 0x000000140b087224 */ /* 0x081fe400078e02ff */
[----:B------:R-:W-:-:S04]  /*4090*/  IMAD.WIDE.U32 R92, R19, R20, R12 ;  /* 0x00000014135c7225 */ /* 0x000fc800078e000c */
[----:B------:R-:W-:Y:S02]  /*40a0*/  IMAD R95, R19, R21, R8 ;  /* 0x00000015135f7224 */ /* 0x000fe400078e0208 */
[-C--:B-1----:R-:W-:Y:S02]  /*40b0*/  IMAD R7, R83, R84.reuse, RZ ;  /* 0x0000005453077224 */ /* 0x082fe400078e02ff */
[----:B------:R-:W-:Y:S02]  /*40c0*/  IMAD.IADD R91, R93, 0x1, R95 ;  /* 0x000000015d5b7824 */ /* 0x000fe400078e025f */
[----:B------:R-:W-:Y:S02]  /*40d0*/  IMAD.MOV.U32 R90, RZ, RZ, R92 ;  /* 0x000000ffff5a7224 */ /* 0x000fe400078e005c */
[C---:B------:R-:W-:Y:S02]  /*40e0*/  IMAD R101, R82.reuse, R85, R7 ;  /* 0x0000005552657224 */ /* 0x040fe400078e0207 */
[----:B------:R-:W-:-:S04]  /*40f0*/  IMAD.WIDE.U32 R8, R82, R84, R90 ;  /* 0x0000005452087225 */ /* 0x000fc800078e005a */
[----:B------:R-:W-:Y:S01]  /*4100*/  IMAD.IADD R7, R9, 0x1, R101 ;  /* 0x0000000109077824 */ /* 0x000fe200078e0265 */
[----:B--2---:R-:W-:-:S04]  /*4110*/  LEA R10, P2, R8, R14, 0x1 ;  /* 0x0000000e080a7211 */ /* 0x004fc800078408ff */
[----:B------:R-:W-:-:S05]  /*4120*/  LEA.HI.X R11, R8, R15, R7, 0x1, P2 ;  /* 0x0000000f080b7211 */ /* 0x000fca00010f0c07 */
[----:B------:R0:W2:Y:S01]  /*4130*/  @P1 LDG.E.LTC128B.U16 R7, desc[UR44][R10.64] ;  /* 0x0000002c0a071981 */ /* 0x0000a2000c1e1520 */
[----:B------:R-:W-:Y:S01]  /*4140*/  ISETP.GT.AND P3, PT, R3, 0x1, PT ;  /* 0x000000010300780c */ /* 0x000fe20003f64270 */
[----:B------:R-:W-:Y:S01]  /*4150*/  IMAD.WIDE.U32 R86, R82, R84, R12 ;  /* 0x0000005452567225 */ /* 0x000fe200078e000c */
[----:B------:R-:W-:Y:S01]  /*4160*/  BSSY B1, `(.L_x_30) ;  /* 0x0000012000017945 */ /* 0x000fe20003800000 */
[----:B------:R-:W-:Y:S02]  /*4170*/  SHF.L.U64.HI R89, R84, 0x3, R85 ;  /* 0x0000000354597819 */ /* 0x000fe40000010255 */
[----:B------:R-:W-:Y:S02]  /*4180*/  IMAD.IADD R87, R101, 0x1, R87 ;  /* 0x0000000165577824 */ /* 0x000fe400078e0257 */
[----:B------:R-:W-:-:S04]  /*4190*/  IMAD.WIDE.U32 R86, R19, R20, R86 ;  /* 0x0000001413567225 */ /* 0x000fc800078e0056 */
[----:B0-----:R-:W-:Y:S01]  /*41a0*/  IMAD.IADD R11, R95, 0x1, R87 ;  /* 0x000000015f0b7824 */ /* 0x001fe200078e0257 */
[----:B------:R-:W-:-:S04]  /*41b0*/  LEA R10, P4, R86, R14, 0x1 ;  /* 0x0000000e560a7211 */ /* 0x000fc800078808ff */
[----:B------:R-:W-:Y:S01]  /*41c0*/  LEA.HI.X R11, R86, R15, R11, 0x1, P4 ;  /* 0x0000000f560b7211 */ /* 0x000fe200020f0c0b */
[----:B--2---:R-:W-:-:S05]  /*41d0*/  HADD2.F32 R8, -RZ, R7.H0_H0 ;  /* 0x20000007ff087230 */ /* 0x004fca0000004100 */
[----:B------:R-:W-:Y:S01]  /*41e0*/  FMUL R9, R8, R73 ;  /* 0x0000004908097220 */ /* 0x000fe20000400000 */
[----:B------:R-:W-:-:S03]  /*41f0*/  LEA R8, P2, R88, UR4, 0x1 ;  /* 0x0000000458087c11 */ /* 0x000fc6000f8408ff */
[----:B------:R-:W-:Y:S01]  /*4200*/  FFMA R64, R64, R72, R9 ;  /* 0x0000004840407223 */ /* 0x000fe20000000009 */
[----:B------:R-:W-:Y:S01]  /*4210*/  LEA.HI.X R9, R88, UR5, R97, 0x1, P2 ;  /* 0x0000000558097c11 */ /* 0x000fe200090f0c61 */
[----:B------:R-:W-:Y:S01]  /*4220*/  IMAD.SHL.U32 R88, R84, 0x8, RZ ;  /* 0x0000000854587824 */ /* 0x000fe200078e00ff */
[----:B------:R-:W-:Y:S02]  /*4230*/  ISETP.GT.AND P2, PT, R6, RZ, P3 ;  /* 0x000000ff0600720c */ /* 0x000fe40001f44270 */
[----:B------:R-:W-:-:S05]  /*4240*/  F2FP.F16.F32.PACK_AB R64, RZ, R64 ;  /* 0x00000040ff40723e */ /* 0x000fca00000000ff */
[----:B------:R0:W-:Y:S06]  /*4250*/  @P1 STG.E.U16 desc[UR44][R8.64], R64 ;  /* 0x0000004008001986 */ /* 0x0001ec000c10152c */
[----:B------:R-:W-:Y:S05]  /*4260*/  @!P2 BRA `(.L_x_31) ;  /* 0x000000000004a947 */ /* 0x000fea0003800000 */
[----:B------:R1:W5:Y:S02]  /*4270*/  LDG.E.LTC128B.U16 R7, desc[UR44][R10.64+0x2] ;  /* 0x0000022c0a077981 */ /* 0x000364000c1e1520 */
.L_x_31:
[----:B------:R-:W-:Y:S05]  /*4280*/  BSYNC B1 ;  /* 0x0000000000017941 */ /* 0x000fea0003800000 */
.L_x_30:
[----:B0----5:R-:W-:Y:S01]  /*4290*/  HADD2.F32 R64, -RZ, R7.H0_H0 ;  /* 0x20000007ff407230 */ /* 0x021fe20000004100 */
[----:B------:R-:W-:Y:S01]  /*42a0*/  ISETP.GT.AND P1, PT, R6, 0x8, P0 ;  /* 0x000000080600780c */ /* 0x000fe20000724270 */
[----:B------:R-:W-:Y:S01]  /*42b0*/  IMAD.WIDE.U32 R98, R82, R84, R88 ;  /* 0x0000005452627225 */ /* 0x000fe200078e0058 */
[----:B------:R-:W-:-:S03]  /*42c0*/  PRMT R100, R7, 0x7610, R100 ;  /* 0x0000761007647816 */ /* 0x000fc60000000064 */
[----:B------:R-:W-:Y:S01]  /*42d0*/  FMUL R64, R64, R73 ;  /* 0x0000004940407220 */ /* 0x000fe20000400000 */
[----:B------:R-:W-:Y:S01]  /*42e0*/  IMAD.IADD R103, R101, 0x1, R99 ;  /* 0x0000000165677824 */ /* 0x000fe200078e0263 */
[----:B------:R-:W-:Y:S02]  /*42f0*/  IADD3 R21, P4, R92, R98, RZ ;  /* 0x000000625c157210 */ /* 0x000fe40007f9e0ff */
[----:B------:R-:W-:-:S03]  /*4300*/  FFMA R65, R65, R72, R64 ;  /* 0x0000004841417223 */ /* 0x000fc60000000040 */
[----:B------:R-:W-:Y:S01]  /*4310*/  IMAD.X R86, R103, 0x1, R91, P4 ;  /* 0x0000000167567824 */ /* 0x000fe200020e065b */
[C---:B------:R-:W-:Y:S02]  /*4320*/  LEA R64, P4, R21.reuse, R14, 0x1 ;  /* 0x0000000e15407211 */ /* 0x040fe400078808ff */
[----:B------:R-:W-:Y:S02]  /*4330*/  F2FP.F16.F32.PACK_AB R87, RZ, R65 ;  /* 0x00000041ff57723e */ /* 0x000fe400000000ff */
[----:B------:R-:W-:-:S03]  /*4340*/  LEA.HI.X R65, R21, R15, R86, 0x1, P4 ;  /* 0x0000000f15417211 */ /* 0x000fc600020f0c56 */
[----:B------:R0:W-:Y:S04]  /*4350*/  @P2 STG.E.U16 desc[UR44][R8.64+0x2], R87 ;  /* 0x0000025708002986 */ /* 0x0001e8000c10152c */
[----:B------:R2:W3:Y:S01]  /*4360*/  @P1 LDG.E.LTC128B.U16 R100, desc[UR44][R64.64] ;  /* 0x0000002c40641981 */ /* 0x0004e2000c1e1520 */
[----:B------:R-:W-:Y:S01]  /*4370*/  IMAD.SHL.U32 R7, R74, 0x2, RZ ;  /* 0x000000024a077824 */ /* 0x000fe200078e00ff */
[----:B------:R-:W-:Y:S01]  /*4380*/  IADD3 R96, P2, R12, R98, RZ ;  /* 0x000000620c607210 */ /* 0x000fe20007f5e0ff */
[----:B------:R-:W-:Y:S04]  /*4390*/  BSSY B1, `(.L_x_32) ;  /* 0x0000011000017945 */ /* 0x000fe80003800000 */
[----:B------:R-:W-:Y:S01]  /*43a0*/  IMAD.X R97, R13, 0x1, R103, P2 ;  /* 0x000000010d617824 */ /* 0x000fe200010e0667 */
[----:B------:R-:W-:Y:S01]  /*43b0*/  ISETP.GT.AND P2, PT, R6, 0x8, P3 ;  /* 0x000000080600780c */ /* 0x000fe20001f44270 */
[----:B------:R-:W-:-:S04]  /*43c0*/  IMAD.WIDE.U32 R96, R19, R20, R96 ;  /* 0x0000001413607225 */ /* 0x000fc800078e0060 */
[----:B------:R-:W-:Y:S01]  /*43d0*/  IMAD.IADD R97, R95, 0x1, R97 ;  /* 0x000000015f617824 */ /* 0x000fe200078e0261 */
[----:B--2---:R-:W-:-:S04]  /*43e0*/  LEA R64, P5, R96, R14, 0x1 ;  /* 0x0000000e60407211 */ /* 0x004fc800078a08ff */
[----:B------:R-:W-:Y:S01]  /*43f0*/  LEA.HI.X R65, R96, R15, R97, 0x1, P5 ;  /* 0x0000000f60417211 */ /* 0x000fe200028f0c61 */
[----:B---3--:R-:W-:-:S05]  /*4400*/  HADD2.F32 R86, -RZ, R100.H0_H0 ;  /* 0x20000064ff567230 */ /* 0x008fca0000004100 */
[----:B------:R-:W-:Y:S01]  /*4410*/  FMUL R21, R86, R73 ;  /* 0x0000004956157220 */ /* 0x000fe20000400000 */
[----:B------:R-:W-:-:S03]  /*4420*/  IADD3 R86, P4, R7, R8, RZ ;  /* 0x0000000807567210 */ /* 0x000fc60007f9e0ff */
[----:B------:R-:W-:Y:S01]  /*4430*/  FFMA R66, R66, R72, R21 ;  /* 0x0000004842427223 */ /* 0x000fe20000000015 */
[----:B------:R-:W-:-:S04]  /*4440*/  SHF.L.U64.HI R21, R74, 0x1, R75 ;  /* 0x000000014a157819 */ /* 0x000fc8000001024b */
[----:B------:R-:W-:Y:S01]  /*4450*/  F2FP.F16.F32.PACK_AB R66, RZ, R66 ;  /* 0x00000042ff42723e */ /* 0x000fe200000000ff */
[----:B0-----:R-:W-:-:S05]  /*4460*/  IMAD.X R87, R21, 0x1, R9, P4 ;  /* 0x0000000115577824 */ /* 0x001fca00020e0609 */
[----:B------:R0:W-:Y:S01]  /*4470*/  @P1 STG.E.U16 desc[UR44][R86.64], R66 ;  /* 0x0000004256001986 */ /* 0x0001e2000c10152c */
[----:B------:R-:W-:Y:S05]  /*4480*/  @!P2 BRA `(.L_x_33) ;  /* 0x000000000004a947 */ /* 0x000fea0003800000 */
[----:B------:R2:W5:Y:S02]  /*4490*/  LDG.E.LTC128B.U16 R100, desc[UR44][R64.64+0x2] ;  /* 0x0000022c40647981 */ /* 0x000564000c1e1520 */
.L_x_33:
[----:B------:R-:W-:Y:S05]  /*44a0*/  BSYNC B1 ;  /* 0x0000000000017941 */ /* 0x000fea0003800000 */
.L_x_32:
[----:B0----5:R-:W-:Y:S01]  /*44b0*/  HADD2.F32 R66, -RZ, R100.H0_H0 ;  /* 0x20000064ff427230 */ /* 0x021fe20000004100 */
[----:B------:R-:W-:Y:S01]  /*44c0*/  ISETP.GT.AND P1, PT, R3, 0x8, PT ;  /* 0x000000080300780c */ /* 0x000fe20003f24270 */
[----:B------:R-:W-:Y:S01]  /*44d0*/  BSSY B1, `(.L_x_34) ;  /* 0x000000c000017945 */ /* 0x000fe20003800000 */
[----:B------:R-:W-:Y:S02]  /*44e0*/  IMAD R99, R85, 0x78, RZ ;  /* 0x0000007855637824 */ /* 0x000fe400078e02ff */
[----:B------:R-:W-:Y:S01]  /*44f0*/  FMUL R66, R66, R73 ;  /* 0x0000004942427220 */ /* 0x000fe20000400000 */
[----:B------:R-:W-:-:S03]  /*4500*/  ISETP.GT.AND P4, PT, R6, RZ, P1 ;  /* 0x000000ff0600720c */ /* 0x000fc60000f84270 */
[----:B------:R-:W-:Y:S01]  /*4510*/  FFMA R66, R67, R72, R66 ;  /* 0x0000004843427223 */ /* 0x000fe20000000042 */
[----:B------:R-:W-:-:S04]  /*4520*/  IMAD.MOV.U32 R67, RZ, RZ, R103 ;  /* 0x000000ffff437224 */ /* 0x000fc800078e0067 */
[----:B------:R-:W-:-:S04]  /*4530*/  F2FP.F16.F32.PACK_AB R66, RZ, R66 ;  /* 0x00000042ff42723e */ /* 0x000fc800000000ff */
[----:B------:R-:W-:Y:S01]  /*4540*/  PRMT R96, R66, 0x7610, R96 ;  /* 0x0000761042607816 */ /* 0x000fe20000000060 */
[----:B------:R-:W-:-:S04]  /*4550*/  IMAD.MOV.U32 R66, RZ, RZ, R98 ;  /* 0x000000ffff427224 */ /* 0x000fc800078e0062 */
[----:B------:R0:W-:Y:S01]  /*4560*/  @P2 STG.E.U16 desc[UR44][R86.64+0x2], R96 ;  /* 0x0000026056002986 */ /* 0x0001e2000c10152c */
[----:B------:R-:W-:Y:S05]  /*4570*/  @!P4 BRA `(.L_x_35) ;  /* 0x000000000004c947 */ /* 0x000fea0003800000 */
[----:B------:R3:W5:Y:S02]  /*4580*/  LDG.E.LTC128B.U16 R100, desc[UR44][R10.64+0x10] ;  /* 0x0000102c0a647981 */ /* 0x000764000c1e1520 */
.L_x_35:
[----:B------:R-:W-:Y:S05]  /*4590*/  BSYNC B1 ;  /* 0x0000000000017941 */ /* 0x000fea0003800000 */
.L_x_34:
[----:B0----5:R-:W-:Y:S01]  /*45a0*/  HADD2.F32 R96, -RZ, R100.H0_H0 ;  /* 0x20000064ff607230 */ /* 0x021fe20000004100 */
[----:B------:R-:W-:Y:S01]  /*45b0*/  BSSY B1, `(.L_x_36) ;  /* 0x000000d000017945 */ /* 0x000fe20003800000 */
[----:B------:R-:W-:-:S04]  /*45c0*/  IMAD.WIDE.U32 R66, R84, 0x78, R66 ;  /* 0x0000007854427825 */ /* 0x000fc800078e0042 */
[----:B------:R-:W-:Y:S01]  /*45d0*/  FMUL R85, R96, R73 ;  /* 0x0000004960557220 */ /* 0x000fe20000400000 */
[----:B------:R-:W-:Y:S01]  /*45e0*/  IMAD.IADD R103, R67, 0x1, R99 ;  /* 0x0000000143677824 */ /* 0x000fe200078e0263 */
[----:B------:R-:W-:Y:S02]  /*45f0*/  IADD3 R96, P2, P5, R92, R66, R88 ;  /* 0x000000425c607210 */ /* 0x000fe40007d5e058 */
[----:B------:R-:W-:Y:S02]  /*4600*/  FFMA R85, R68, R72, R85 ;  /* 0x0000004844557223 */ /* 0x000fe40000000055 */
[----:B------:R-:W-:Y:S02]  /*4610*/  IADD3.X R97, R91, R103, R89, P2, P5 ;  /* 0x000000675b617210 */ /* 0x000fe400017ea459 */
[----:B------:R-:W-:Y:S02]  /*4620*/  ISETP.GT.AND P2, PT, R3, 0x9, PT ;  /* 0x000000090300780c */ /* 0x000fe40003f44270 */
[----:B------:R-:W-:-:S02]  /*4630*/  F2FP.F16.F32.PACK_AB R85, RZ, R85 ;  /* 0x00000055ff55723e */ /* 0x000fc400000000ff */
[----:B------:R-:W-:-:S03]  /*4640*/  ISETP.GT.AND P5, PT, R6, RZ, P2 ;  /* 0x000000ff0600720c */ /* 0x000fc600017a4270 */
[----:B------:R0:W-:Y:S10]  /*4650*/  @P4 STG.E.U16 desc[UR44][R8.64+0x10], R85 ;  /* 0x0000105508004986 */ /* 0x0001f4000c10152c */
[----:B------:R-:W-:Y:S05]  /*4660*/  @!P5 BRA `(.L_x_37) ;  /* 0x000000000004d947 */ /* 0x000fea0003800000 */
[----:B------:R4:W5:Y:S02]  /*4670*/  LDG.E.LTC128B.U16 R100, desc[UR44][R10.64+0x12] ;  /* 0x0000122c0a647981 */ /* 0x000964000c1e1520 */
.L_x_37:
[----:B------:R-:W-:Y:S05]  /*4680*/  BSYNC B1 ;  /* 0x0000000000017941 */ /* 0x000fea0003800000 */
.L_x_36:
[----:B-----5:R-:W-:Y:S01]  /*4690*/  HADD2.F32 R68, -RZ, R100.H0_H0 ;  /* 0x20000064ff447230 */ /* 0x020fe20000004100 */
[----:B------:R-:W-:Y:S01]  /*46a0*/  ISETP.GT.AND P4, PT, R6, 0x8, P1 ;  /* 0x000000080600780c */ /* 0x000fe20000f84270 */
[----:B------:R-:W-:Y:S03]  /*46b0*/  BSSY B1, `(.L_x_38) ;  /* 0x0000007000017945 */ /* 0x000fe60003800000 */
[----:B------:R-:W-:-:S04]  /*46c0*/  FMUL R68, R68, R73 ;  /* 0x0000004944447220 */ /* 0x000fc80000400000 */
[----:B------:R-:W-:-:S05]  /*46d0*/  FFMA R68, R69, R72, R68 ;  /* 0x0000004845447223 */ /* 0x000fca0000000044 */
[----:B------:R-:W-:-:S05]  /*46e0*/  F2FP.F16.F32.PACK_AB R68, RZ, R68 ;  /* 0x00000044ff44723e */ /* 0x000fca00000000ff */
[----:B------:R0:W-:Y:S01]  /*46f0*/  @P5 STG.E.U16 desc[UR44][R8.64+0x12], R68 ;  /* 0x0000124408005986 */ /* 0x0001e2000c10152c */
[----:B------:R-:W-:Y:S05]  /*4700*/  @!P4 BRA `(.L_x_39) ;  /* 0x000000000004c947 */ /* 0x000fea0003800000 */
[----:B------:R0:W5:Y:S02]  /*4710*/  LDG.E.LTC128B.U16 R100, desc[UR44][R64.64+0x10] ;  /* 0x0000102c40647981 */ /* 0x000164000c1e1520 */
.L_x_39:
[----:B------:R-:W-:Y:S05]  /*4720*/  BSYNC B1 ;  /* 0x0000000000017941 */ /* 0x000fea0003800000 */
.L_x_38:
[----:B0----5:R-:W-:Y:S01]  /*4730*/  HADD2.F32 R68, -RZ, R100.H0_H0 ;  /* 0x20000064ff447230 */ /* 0x021fe20000004100 */
        /* <DEDUP_REMOVED lines=8> */
.L_x_41:
[----:B------:R-:W-:Y:S05]  /*47c0*/  BSYNC B1 ;  /* 0x0000000000017941 */ /* 0x000fea0003800000 */
.L_x_40:
[----:B-----5:R-:W-:Y:S01]  /*47d0*/  HADD2.F32 R68, -RZ, R100.H0_H0 ;  /* 0x20000064ff447230 */ /* 0x020fe20000004100 */
[----:B------:R-:W-:-:S04]  /*47e0*/  IADD3 R67, P4, R92, R66, RZ ;  /* 0x000000425c437210 */ /* 0x000fc80007f9e0ff */
[----:B------:R-:W-:Y:S01]  /*47f0*/  FMUL R68, R68, R73 ;  /* 0x0000004944447220 */ /* 0x000fe20000400000 */
[----:B------:R-:W-:Y:S01]  /*4800*/  IMAD.X R90, R103, 0x1, R91, P4 ;  /* 0x00000001675a7824 */ /* 0x000fe200020e065b */
[----:B------:R-:W-:Y:S02]  /*4810*/  LEA R66, P4, R67, R14, 0x1 ;  /* 0x0000000e43427211 */ /* 0x000fe400078808ff */
[----:B------:R-:W-:Y:S02]  /*4820*/  FFMA R68, R71, R72, R68 ;  /* 0x0000004847447223 */ /* 0x000fe40000000044 */
[----:B------:R-:W-:-:S03]  /*4830*/  LEA.HI.X R67, R67, R15, R90, 0x1, P4 ;  /* 0x0000000f43437211 */ /* 0x000fc600020f0c5a */
[----:B------:R-:W-:-:S04]  /*4840*/  F2FP.F16.F32.PACK_AB R68, RZ, R68 ;  /* 0x00000044ff44723e */ /* 0x000fc800000000ff */
[----:B0-----:R-:W-:-:S05]  /*4850*/  PRMT R69, R68, 0x7610, R69 ;  /* 0x0000761044457816 */ /* 0x001fca0000000045 */
[----:B------:R0:W-:Y:S01]  /*4860*/  @P5 STG.E.U16 desc[UR44][R86.64+0x12], R69 ;  /* 0x0000124556005986 */ /* 0x0001e2000c10152c */
[----:B------:R-:W-:-:S13]  /*4870*/  ISETP.GT.AND P5, PT, R6, 0x80, P0 ;  /* 0x000000800600780c */ /* 0x000fda00007a4270 */
[----:B------:R1:W2:Y:S01]  /*4880*/  @P5 LDG.E.LTC128B.U16 R100, desc[UR44][R66.64] ;  /* 0x0000002c42645981 */ /* 0x0002a2000c1e1520 */
[----:B------:R-:W-:Y:S01]  /*4890*/  IMAD.WIDE.U32 R70, R84, 0x78, R88 ;  /* 0x0000007854467825 */ /* 0x000fe200078e0058 */
[----:B------:R-:W-:Y:S03]  /*48a0*/  BSSY B1, `(.L_x_42) ;  /* 0x0000016000017945 */ /* 0x000fe60003800000 */
[----:B------:R-:W-:Y:S02]  /*48b0*/  IMAD.IADD R91, R99, 0x1, R71 ;  /* 0x00000001635b7824 */ /* 0x000fe400078e0247 */
[----:B------:R-:W-:Y:S02]  /*48c0*/  IMAD.MOV.U32 R90, RZ, RZ, R70 ;  /* 0x000000ffff5a7224 */ /* 0x000fe400078e0046 */
[----:B------:R-:W-:Y:S02]  /*48d0*/  IMAD R99, R5, 0xf0, RZ ;  /* 0x000000f005637824 */ /* 0x000fe400078e02ff */
[----:B0-----:R-:W-:-:S03]  /*48e0*/  IMAD.WIDE.U32 R68, R82, R84, R90 ;  /* 0x0000005452447225 */ /* 0x001fc600078e005a */
[----:B------:R-:W-:-:S04]  /*48f0*/  IADD3 R68, P4, R12, R68, RZ ;  /* 0x000000440c447210 */ /* 0x000fc80007f9e0ff */
[----:B------:R-:W-:-:S03]  /*4900*/  IADD3.X R69, R13, R101, R69, P4, !PT ;  /* 0x000000650d457210 */ /* 0x000fc600027fe445 */
[----:B------:R-:W-:-:S04]  /*4910*/  IMAD.WIDE.U32 R68, R19, R20, R68 ;  /* 0x0000001413447225 */ /* 0x000fc800078e0044 */
[----:B------:R-:W-:Y:S01]  /*4920*/  IMAD.IADD R5, R95, 0x1, R69 ;  /* 0x000000015f057824 */ /* 0x000fe200078e0245 */
[----:B-1----:R-:W-:-:S04]  /*4930*/  LEA R66, P4, R68, R14, 0x1 ;  /* 0x0000000e44427211 */ /* 0x002fc800078808ff */
[----:B------:R-:W-:Y:S02]  /*4940*/  LEA.HI.X R67, R68, R15, R5, 0x1, P4 ;  /* 0x0000000f44437211 */ /* 0x000fe400020f0c05 */
[----:B------:R-:W-:Y:S01]  /*4950*/  ISETP.GT.AND P4, PT, R6, 0x80, P3 ;  /* 0x000000800600780c */ /* 0x000fe20001f84270 */
[----:B--2---:R-:W-:-:S05]  /*4960*/  HADD2.F32 R92, -RZ, R100.H0_H0 ;  /* 0x20000064ff5c7230 */ /* 0x004fca0000004100 */
[----:B------:R-:W-:Y:S01]  /*4970*/  FMUL R85, R92, R73 ;  /* 0x000000495c557220 */ /* 0x000fe20000400000 */
[----:B------:R-:W-:-:S04]  /*4980*/  IMAD.WIDE.U32 R92, R4, 0xf0, R86 ;  /* 0x000000f0045c7825 */ /* 0x000fc800078e0056 */
[----:B------:R-:W-:Y:S01]  /*4990*/  FFMA R85, R56, R72, R85 ;  /* 0x0000004838557223 */ /* 0x000fe20000000055 */
[----:B------:R-:W-:Y:S02]  /*49a0*/  IMAD.IADD R69, R93, 0x1, R99 ;  /* 0x000000015d457824 */ /* 0x000fe400078e0263 */
[----:B------:R-:W-:Y:S02]  /*49b0*/  @P5 IMAD.MOV.U32 R68, RZ, RZ, R92 ;  /* 0x000000ffff445224 */ /* 0x000fe400078e005c */
[----:B------:R-:W-:-:S05]  /*49c0*/  F2FP.F16.F32.PACK_AB R85, RZ, R85 ;  /* 0x00000055ff55723e */ /* 0x000fca00000000ff */
[----:B------:R0:W-:Y:S01]  /*49d0*/  @P5 STG.E.U16 desc[UR44][R68.64], R85 ;  /* 0x0000005544005986 */ /* 0x0001e2000c10152c */
[----:B------:R-:W-:Y:S05]  /*49e0*/  @!P4 BRA `(.L_x_43) ;  /* 0x000000000004c947 */ /* 0x000fea0003800000 */
[----:B------:R1:W5:Y:S02]  /*49f0*/  LDG.E.LTC128B.U16 R100, desc[UR44][R66.64+0x2] ;  /* 0x0000022c42647981 */ /* 0x000364000c1e1520 */
.L_x_43:
[----:B------:R-:W-:Y:S05]  /*4a00*/  BSYNC B1 ;  /* 0x0000000000017941 */ /* 0x000fea0003800000 */
.L_x_42:
[----:B-----5:R-:W-:Y:S01]  /*4a10*/  HADD2.F32 R56, -RZ, R100.H0_H0 ;  /* 0x20000064ff387230 */ /* 0x020fe20000004100 */
[----:B------:R-:W-:Y:S01]  /*4a20*/  IADD3 R70, P5, R88, R70, RZ ;  /* 0x0000004658467210 */ /* 0x000fe20007fbe0ff */
[----:B0-----:R-:W-:Y:S01]  /*4a30*/  @P4 IMAD.MOV.U32 R85, RZ, RZ, R69 ;  /* 0x000000ffff554224 */ /* 0x001fe200078e0045 */
[----:B------:R-:W-:Y:S01]  /*4a40*/  ISETP.GT.AND P0, PT, R6, 0x88, P0 ;  /* 0x000000880600780c */ /* 0x000fe20000704270 */
[----:B------:R-:W-:Y:S01]  /*4a50*/  BSSY B1, `(.L_x_44) ;  /* 0x000000e000017945 */ /* 0x000fe20003800000 */
[----:B------:R-:W-:Y:S01]  /*4a60*/  FMUL R56, R56, R73 ;  /* 0x0000004938387220 */ /* 0x000fe20000400000 */
[----:B------:R-:W-:-:S03]  /*4a70*/  IMAD.X R71, R91, 0x1, R89, P5 ;  /* 0x000000015b477824 */ /* 0x000fc600028e0659 */
[----:B------:R-:W-:Y:S01]  /*4a80*/  FFMA R56, R57, R72, R56 ;  /* 0x0000004839387223 */ /* 0x000fe20000000038 */
[----:B------:R-:W-:-:S04]  /*4a90*/  IMAD.WIDE.U32 R82, R82, R84, R70 ;  /* 0x0000005452527225 */ /* 0x000fc800078e0046 */
[----:B------:R-:W-:Y:S01]  /*4aa0*/  F2FP.F16.F32.PACK_AB R56, RZ, R56 ;  /* 0x00000038ff38723e */ /* 0x000fe200000000ff */
[----:B------:R-:W-:Y:S01]  /*4ab0*/  @P4 IMAD.MOV.U32 R84, RZ, RZ, R92 ;  /* 0x000000ffff544224 */ /* 0x000fe200078e005c */
[----:B------:R-:W-:Y:S02]  /*4ac0*/  IADD3 R70, P5, R12, R82, RZ ;  /* 0x000000520c467210 */ /* 0x000fe40007fbe0ff */
[----:B------:R-:W-:-:S05]  /*4ad0*/  PRMT R5, R56, 0x7610, R5 ;  /* 0x0000761038057816 */ /* 0x000fca0000000005 */
[----:B------:R0:W-:Y:S01]  /*4ae0*/  @P4 STG.E.U16 desc[UR44][R84.64+0x2], R5 ;  /* 0x0000020554004986 */ /* 0x0001e2000c10152c */
[----:B------:R-:W-:-:S04]  /*4af0*/  LEA R56, P4, R96, R14, 0x1 ;  /* 0x0000000e60387211 */ /* 0x000fc800078808ff */
[----:B------:R-:W-:Y:S01]  /*4b00*/  LEA.HI.X R57, R96, R15, R97, 0x1, P4 ;  /* 0x0000000f60397211 */ /* 0x000fe200020f0c61 */
[----:B------:R-:W-:Y:S08]  /*4b10*/  @!P0 BRA `(.L_x_45) ;  /* 0x0000000000048947 */ /* 0x000ff00003800000 */
[----:B------:R2:W5:Y:S02]  /*4b20*/  LDG.E.LTC128B.U16 R100, desc[UR44][R56.64] ;  /* 0x0000002c38647981 */ /* 0x000564000c1e1520 */
.L_x_45:
[----:B------:R-:W-:Y:S05]  /*4b30*/  BSYNC B1 ;  /* 0x0000000000017941 */ /* 0x000fea0003800000 */
.L_x_44:
[----:B-----5:R-:W-:Y:S01]  /*4b40*/  HADD2.F32 R12, -RZ, R100.H0_H0 ;  /* 0x20000064ff0c7230 */ /* 0x020fe20000004100 */
[----:B------:R-:W-:Y:S01]  /*4b50*/  IADD3.X R71, R13, R101, R83, P5, !PT ;  /* 0x000000650d477210 */ /* 0x000fe20002ffe453 */
[----:B------:R-:W-:Y:S01]  /*4b60*/  BSSY B1, `(.L_x_46) ;  /* 0x000000e000017945 */ /* 0x000fe20003800000 */
[----:B------:R-:W-:Y:S02]  /*4b70*/  ISETP.GT.AND P3, PT, R6, 0x88, P3 ;  /* 0x000000880600780c */ /* 0x000fe40001f64270 */
[----:B0-----:R-:W-:Y:S01]  /*4b80*/  FMUL R5, R12, R73 ;  /* 0x000000490c057220 */ /* 0x001fe20000400000 */
[----:B------:R-:W-:Y:S01]  /*4b90*/  IADD3 R12, P4, R7, R92, RZ ;  /* 0x0000005c070c7210 */ /* 0x000fe20007f9e0ff */
[----:B--2---:R-:W-:-:S04]  /*4ba0*/  IMAD.WIDE.U32 R56, R19, R20, R70 ;  /* 0x0000001413387225 */ /* 0x004fc800078e0046 */
[----:B------:R-:W-:Y:S01]  /*4bb0*/  FFMA R5, R58, R72, R5 ;  /* 0x000000483a057223 */ /* 0x000fe20000000005 */
[----:B------:R-:W-:Y:S01]  /*4bc0*/  IMAD.X R13, R69, 0x1, R21, P4 ;  /* 0x00000001450d7824 */ /* 0x000fe200020e0615 */
[----:B------:R-:W-:Y:S01]  /*4bd0*/  LEA R14, P5, R56, R14, 0x1 ;  /* 0x0000000e380e7211 */ /* 0x000fe200078a08ff */
[----:B------:R-:W-:Y:S02]  /*4be0*/  IMAD.IADD R95, R95, 0x1, R57 ;  /* 0x000000015f5f7824 */ /* 0x000fe400078e0239 */
[----:B------:R-:W-:-:S03]  /*4bf0*/  F2FP.F16.F32.PACK_AB R5, RZ, R5 ;  /* 0x00000005ff05723e */ /* 0x000fc600000000ff */
[----:B------:R-:W-:Y:S02]  /*4c00*/  LEA.HI.X R15, R56, R15, R95, 0x1, P5 ;  /* 0x0000000f380f7211 */ /* 0x000fe400028f0c5f */
[----:B------:R0:W-:Y:S01]  /*4c10*/  @P0 STG.E.U16 desc[UR44][R12.64], R5 ;  /* 0x000000050c000986 */ /* 0x0001e2000c10152c */
[----:B------:R-:W-:Y:S05]  /*4c20*/  @!P3 BRA `(.L_x_47) ;  /* 0x000000000004b947 */ /* 0x000fea0003800000 */
[----:B------:R2:W5:Y:S02]  /*4c30*/  LDG.E.LTC128B.U16 R100, desc[UR44][R14.64+0x2] ;  /* 0x0000022c0e647981 */ /* 0x000564000c1e1520 */
.L_x_47:
[----:B------:R-:W-:Y:S05]  /*4c40*/  BSYNC B1 ;  /* 0x0000000000017941 */ /* 0x000fea0003800000 */
.L_x_46:
        /* <DEDUP_REMOVED lines=9> */
.L_x_49:
[----:B------:R-:W-:Y:S05]  /*4ce0*/  BSYNC B1 ;  /* 0x0000000000017941 */ /* 0x000fea0003800000 */
.L_x_48:
[----:B0----5:R-:W-:Y:S01]  /*4cf0*/  HADD2.F32 R20, -RZ, R100.H0_H0 ;  /* 0x20000064ff147230 */ /* 0x021fe20000004100 */
[----:B------:R-:W-:Y:S01]  /*4d00*/  ISETP.GT.AND P3, PT, R6, 0x80, P2 ;  /* 0x000000800600780c */ /* 0x000fe20001764270 */
[----:B------:R-:W-:Y:S01]  /*4d10*/  @P0 IMAD.MOV.U32 R56, RZ, RZ, R92 ;  /* 0x000000ffff380224 */ /* 0x000fe200078e005c */
[----:B------:R-:W-:Y:S01]  /*4d20*/  BSSY B1, `(.L_x_50) ;  /* 0x0000008000017945 */ /* 0x000fe20003800000 */
[----:B------:R-:W-:Y:S02]  /*4d30*/  @P0 IMAD.MOV.U32 R57, RZ, RZ, R69 ;  /* 0x000000ffff390224 */ /* 0x000fe400078e0045 */
[----:B------:R-:W-:-:S04]  /*4d40*/  FMUL R5, R20, R73 ;  /* 0x0000004914057220 */ /* 0x000fc80000400000 */
[----:B------:R-:W-:-:S05]  /*4d50*/  FFMA R5, R60, R72, R5 ;  /* 0x000000483c057223 */ /* 0x000fca0000000005 */
[----:B------:R-:W-:-:S05]  /*4d60*/  F2FP.F16.F32.PACK_AB R5, RZ, R5 ;  /* 0x00000005ff05723e */ /* 0x000fca00000000ff */
[----:B------:R0:W-:Y:S01]  /*4d70*/  @P0 STG.E.U16 desc[UR44][R56.64+0x10], R5 ;  /* 0x0000100538000986 */ /* 0x0001e2000c10152c */
[----:B------:R-:W-:Y:S05]  /*4d80*/  @!P3 BRA `(.L_x_51) ;  /* 0x000000000004b947 */ /* 0x000fea0003800000 */
[----:B------:R0:W5:Y:S02]  /*4d90*/  LDG.E.LTC128B.U16 R100, desc[UR44][R66.64+0x12] ;  /* 0x0000122c42647981 */ /* 0x000164000c1e1520 */
.L_x_51:
[----:B------:R-:W-:Y:S05]  /*4da0*/  BSYNC B1 ;  /* 0x0000000000017941 */ /* 0x000fea0003800000 */
.L_x_50:
[----:B-----5:R-:W-:Y:S01]  /*4db0*/  HADD2.F32 R20, -RZ, R100.H0_H0 ;  /* 0x20000064ff147230 */ /* 0x020fe20000004100 */
[----:B------:R-:W-:Y:S01]  /*4dc0*/  ISETP.GT.AND P1, PT, R6, 0x88, P1 ;  /* 0x000000880600780c */ /* 0x000fe20000f24270 */
[----:B------:R-:W-:Y:S01]  /*4dd0*/  @P3 IMAD.MOV.U32 R68, RZ, RZ, R92 ;  /* 0x000000ffff443224 */ /* 0x000fe200078e005c */
[----:B------:R-:W-:Y:S02]  /*4de0*/  BSSY B1, `(.L_x_52) ;  /* 0x0000007000017945 */ /* 0x000fe40003800000 */
[----:B------:R-:W-:-:S04]  /*4df0*/  FMUL R20, R20, R73 ;  /* 0x0000004914147220 */ /* 0x000fc80000400000 */
[----:B------:R-:W-:-:S05]  /*4e00*/  FFMA R20, R61, R72, R20 ;  /* 0x000000483d147223 */ /* 0x000fca0000000014 */
[----:B------:R-:W-:-:S05]  /*4e10*/  F2FP.F16.F32.PACK_AB R20, RZ, R20 ;  /* 0x00000014ff14723e */ /* 0x000fca00000000ff */
[----:B------:R0:W-:Y:S01]  /*4e20*/  @P3 STG.E.U16 desc[UR44][R68.64+0x12], R20 ;  /* 0x0000121444003986 */ /* 0x0001e2000c10152c */
[----:B------:R-:W-:Y:S05]  /*4e30*/  @!P1 BRA `(.L_x_53) ;  /* 0x0000000000049947 */ /* 0x000fea0003800000 */
[----:B------:R0:W5:Y:S02]  /*4e40*/  LDG.E.LTC128B.U16 R100, desc[UR44][R14.64+0x10] ;  /* 0x0000102c0e647981 */ /* 0x000164000c1e1520 */
.L_x_53:
[----:B------:R-:W-:Y:S05]  /*4e50*/  BSYNC B1 ;  /* 0x0000000000017941 */ /* 0x000fea0003800000 */
.L_x_52:
        /* <DEDUP_REMOVED lines=9> */
.L_x_55:
[----:B------:R-:W-:Y:S05]  /*4ef0*/  BSYNC B1 ;  /* 0x0000000000017941 */ /* 0x000fea0003800000 */
.L_x_54:
[----:B-----5:R-:W-:Y:S01]  /*4f00*/  HADD2.F32 R20, -RZ, R100.H0_H0 ;  /* 0x20000064ff147230 */ /* 0x020fe20000004100 */
[----:B------:R-:W-:Y:S01]  /*4f10*/  ISETP.GT.AND P3, PT, R3, 0x10, PT ;  /* 0x000000100300780c */ /* 0x000fe20003f64270 */
[----:B------:R-:W-:Y:S03]  /*4f20*/  BSSY B1, `(.L_x_56) ;  /* 0x0000008000017945 */ /* 0x000fe60003800000 */
[----:B------:R-:W-:Y:S01]  /*4f30*/  FMUL R20, R20, R73 ;  /* 0x0000004914147220 */ /* 0x000fe20000400000 */
[----:B------:R-:W-:-:S03]  /*4f40*/  ISETP.GT.AND P0, PT, R6, RZ, P3 ;  /* 0x000000ff0600720c */ /* 0x000fc60001f04270 */
[----:B------:R-:W-:-:S05]  /*4f50*/  FFMA R20, R63, R72, R20 ;  /* 0x000000483f147223 */ /* 0x000fca0000000014 */
[----:B------:R-:W-:-:S05]  /*4f60*/  F2FP.F16.F32.PACK_AB R20, RZ, R20 ;  /* 0x00000014ff14723e */ /* 0x000fca00000000ff */
[----:B------:R0:W-:Y:S01]  /*4f70*/  @P2 STG.E.U16 desc[UR44][R12.64+0x12], R20 ;  /* 0x000012140c002986 */ /* 0x0001e2000c10152c */
[----:B------:R-:W-:Y:S05]  /*4f80*/  @!P0 BRA `(.L_x_57) ;  /* 0x0000000000048947 */ /* 0x000fea0003800000 */
[----:B------:R0:W5:Y:S02]  /*4f90*/  LDG.E.LTC128B.U16 R100, desc[UR44][R10.64+0x20] ;  /* 0x0000202c0a647981 */ /* 0x000164000c1e1520 */
.L_x_57:
[----:B------:R-:W-:Y:S05]  /*4fa0*/  BSYNC B1 ;  /* 0x0000000000017941 */ /* 0x000fea0003800000 */
.L_x_56:
[----:B0----5:R-:W-:Y:S01]  /*4fb0*/  HADD2.F32 R12, -RZ, R100.H0_H0 ;  /* 0x20000064ff0c7230 */ /* 0x021fe20000004100 */
        /* <DEDUP_REMOVED lines=9> */
.L_x_59:
[----:B------:R-:W-:Y:S05]  /*5050*/  BSYNC B1 ;  /* 0x0000000000017941 */ /* 0x000fea0003800000 */
.L_x_58:
        /* <DEDUP_REMOVED lines=9> */
.L_x_61:
[----:B------:R-:W-:Y:S05]  /*50f0*/  BSYNC B1 ;  /* 0x0000000000017941 */ /* 0x000fea0003800000 */
.L_x_60:
        /* <DEDUP_REMOVED lines=9> */
.L_x_63:
[----:B------:R-:W-:Y:S05]  /*5190*/  BSYNC B1 ;  /* 0x0000000000017941 */ /* 0x000fea0003800000 */
.L_x_62:
        /* <DEDUP_REMOVED lines=10> */
.L_x_65:
[----:B------:R-:W-:Y:S05]  /*5240*/  BSYNC B1 ;  /* 0x0000000000017941 */ /* 0x000fea0003800000 */
.L_x_64:
        /* <DEDUP_REMOVED lines=10> */
.L_x_67:
[----:B------:R-:W-:Y:S05]  /*52f0*/  BSYNC B1 ;  /* 0x0000000000017941 */ /* 0x000fea0003800000 */
.L_x_66:
        /* <DEDUP_REMOVED lines=9> */
.L_x_69:
[----:B------:R-:W-:Y:S05]  /*5390*/  BSYNC B1 ;  /* 0x0000000000017941 */ /* 0x000fea0003800000 */
.L_x_68:
        /* <DEDUP_REMOVED lines=9> */
.L_x_71:
[----:B------:R-:W-:Y:S05]  /*5430*/  BSYNC B1 ;  /* 0x0000000000017941 */ /* 0x000fea0003800000 */
.L_x_70:
        /* <DEDUP_REMOVED lines=9> */
.L_x_73:
[----:B------:R-:W-:Y:S05]  /*54d0*/  BSYNC B1 ;  /* 0x0000000000017941 */ /* 0x000fea0003800000 */
.L_x_72:
[----:B0----5:R-:W-:Y:S01]  /*54e0*/  HADD2.F32 R12, -RZ, R100.H0_H0 ;  /* 0x20000064ff0c7230 */ /* 0x021fe20000004100 */
[----:B------:R-:W-:Y:S01]  /*54f0*/  ISETP.GT.AND P4, PT, R6, 0x80, P2 ;  /* 0x000000800600780c */ /* 0x000fe20001784270 */
[----:B------:R-:W-:Y:S03]  /*5500*/  BSSY B1, `(.L_x_74) ;  /* 0x000000b000017945 */ /* 0x000fe60003800000 */
[----:B------:R-:W-:Y:S01]  /*5510*/  FMUL R5, R12, R73 ;  /* 0x000000490c057220 */ /* 0x000fe20000400000 */
[----:B------:R-:W-:-:S04]  /*5520*/  IMAD.WIDE.U32 R12, R4, 0xf0, R86 ;  /* 0x000000f0040c7825 */ /* 0x000fc800078e0056 */
[----:B------:R-:W-:-:S05]  /*5530*/  FFMA R5, R40, R72, R5 ;  /* 0x0000004828057223 */ /* 0x000fca0000000005 */
[----:B------:R-:W-:Y:S01]  /*5540*/  F2FP.F16.F32.PACK_AB R4, RZ, R5 ;  /* 0x00000005ff04723e */ /* 0x000fe200000000ff */
[----:B------:R-:W-:-:S03]  /*5550*/  IMAD.IADD R5, R99, 0x1, R13 ;  /* 0x0000000163057824 */ /* 0x000fc600078e020d */
[----:B------:R-:W-:Y:S01]  /*5560*/  PRMT R19, R4, 0x7610, R19 ;  /* 0x0000761004137816 */ /* 0x000fe20000000013 */
[----:B------:R-:W-:-:S05]  /*5570*/  IMAD.MOV.U32 R4, RZ, RZ, R12 ;  /* 0x000000ffff047224 */ /* 0x000fca00078e000c */
[----:B------:R0:W-:Y:S01]  /*5580*/  @P5 STG.E.U16 desc[UR44][R4.64+0x20], R19 ;  /* 0x0000201304005986 */ /* 0x0001e2000c10152c */
[----:B------:R-:W-:Y:S05]  /*5590*/  @!P4 BRA `(.L_x_75) ;  /* 0x000000000004c947 */ /* 0x000fea0003800000 */
[----:B------:R0:W5:Y:S02]  /*55a0*/  LDG.E.LTC128B.U16 R100, desc[UR44][R66.64+0x22] ;  /* 0x0000222c42647981 */ /* 0x000164000c1e1520 */
.L_x_75:
[----:B------:R-:W-:Y:S05]  /*55b0*/  BSYNC B1 ;  /* 0x0000000000017941 */ /* 0x000fea0003800000 */
.L_x_74:
        /* <DEDUP_REMOVED lines=9> */
.L_x_77:
[----:B------:R-:W-:Y:S05]  /*5650*/  BSYNC B1 ;  /* 0x0000000000017941 */ /* 0x000fea0003800000 */
.L_x_76:
[----:B0----5:R-:W-:Y:S01]  /*5660*/  HADD2.F32 R20, -RZ, R100.H0_H0 ;  /* 0x20000064ff147230 */ /* 0x021fe20000004100 */
[----:B------:R-:W-:Y:S01]  /*5670*/  IADD3 R12, P4, R7, R12, RZ ;  /* 0x0000000c070c7210 */ /* 0x000fe20007f9e0ff */
[----:B------:R-:W-:Y:S01]  /*5680*/  BSSY B1, `(.L_x_78) ;  /* 0x0000009000017945 */ /* 0x000fe20003800000 */
[----:B------:R-:W-:Y:S02]  /*5690*/  ISETP.GT.AND P2, PT, R6, 0x88, P2 ;  /* 0x000000880600780c */ /* 0x000fe40001744270 */
[----:B------:R-:W-:-:S04]  /*56a0*/  FMUL R13, R20, R73 ;  /* 0x00000049140d7220 */ /* 0x000fc80000400000 */
[----:B------:R-:W-:-:S05]  /*56b0*/  FFMA R13, R42, R72, R13 ;  /* 0x000000482a0d7223 */ /* 0x000fca000000000d */
[----:B------:R-:W-:Y:S01]  /*56c0*/  F2FP.F16.F32.PACK_AB R7, RZ, R13 ;  /* 0x0000000dff07723e */ /* 0x000fe200000000ff */
[----:B------:R-:W-:-:S05]  /*56d0*/  IMAD.X R13, R21, 0x1, R5, P4 ;  /* 0x00000001150d7824 */ /* 0x000fca00020e0605 */
[----:B------:R0:W-:Y:S01]  /*56e0*/  @P3 STG.E.U16 desc[UR44][R12.64+0x20], R7 ;  /* 0x000020070c003986 */ /* 0x0001e2000c10152c */
[----:B------:R-:W-:Y:S05]  /*56f0*/  @!P2 BRA `(.L_x_79) ;  /* 0x000000000004a947 */ /* 0x000fea0003800000 */
[----:B------:R0:W5:Y:S02]  /*5700*/  LDG.E.LTC128B.U16 R100, desc[UR44][R14.64+0x22] ;  /* 0x0000222c0e647981 */ /* 0x000164000c1e1520 */
.L_x_79:
[----:B------:R-:W-:Y:S05]  /*5710*/  BSYNC B1 ;  /* 0x0000000000017941 */ /* 0x000fea0003800000 */
.L_x_78:
        /* <DEDUP_REMOVED lines=9> */
.L_x_81:
[----:B------:R-:W-:Y:S05]  /*57b0*/  BSYNC B1 ;  /* 0x0000000000017941 */ /* 0x000fea0003800000 */
.L_x_80:
        /* <DEDUP_REMOVED lines=9> */
.L_x_83:
[----:B------:R-:W-:Y:S05]  /*5850*/  BSYNC B1 ;  /* 0x0000000000017941 */ /* 0x000fea0003800000 */
.L_x_82:
        /* <DEDUP_REMOVED lines=9> */
.L_x_85:
[----:B------:R-:W-:Y:S05]  /*58f0*/  BSYNC B1 ;  /* 0x0000000000017941 */ /* 0x000fea0003800000 */
.L_x_84:
        /* <DEDUP_REMOVED lines=9> */
.L_x_87:
[----:B------:R-:W-:Y:S05]  /*5990*/  BSYNC B1 ;  /* 0x0000000000017941 */ /* 0x000fea0003800000 */
.L_x_86:
        /* <DEDUP_REMOVED lines=10> */
.L_x_89:
[----:B------:R-:W-:Y:S05]  /*5a40*/  BSYNC B1 ;  /* 0x0000000000017941 */ /* 0x000fea0003800000 */
.L_x_88:
        /* <DEDUP_REMOVED lines=10> */
.L_x_91:
[----:B------:R-:W-:Y:S05]  /*5af0*/  BSYNC B1 ;  /* 0x0000000000017941 */ /* 0x000fea0003800000 */
.L_x_90:
        /* <DEDUP_REMOVED lines=9> */
.L_x_93:
[----:B------:R-:W-:Y:S05]  /*5b90*/  BSYNC B1 ;  /* 0x0000000000017941 */ /* 0x000fea0003800000 */
.L_x_92:
        /* <DEDUP_REMOVED lines=9> */
.L_x_95:
[----:B------:R-:W-:Y:S05]  /*5c30*/  BSYNC B1 ;  /* 0x0000000000017941 */ /* 0x000fea0003800000 */
.L_x_94:
        /* <DEDUP_REMOVED lines=10> */
.L_x_97:
[----:B------:R-:W-:Y:S05]  /*5ce0*/  BSYNC B1 ;  /* 0x0000000000017941 */ /* 0x000fea0003800000 */
.L_x_96:
        /* <DEDUP_REMOVED lines=10> */
.L_x_99:
[----:B------:R-:W-:Y:S05]  /*5d90*/  BSYNC B1 ;  /* 0x0000000000017941 */ /* 0x000fea0003800000 */
.L_x_98:
[----:B0--345:R-:W-:Y:S01]  /*5da0*/  HADD2.F32 R10, -RZ, R100.H0_H0 ;  /* 0x20000064ff0a7230 */ /* 0x039fe20000004100 */
        /* <DEDUP_REMOVED lines=8> */
.L_x_101:
[----:B------:R-:W-:Y:S05]  /*5e30*/  BSYNC B1 ;  /* 0x0000000000017941 */ /* 0x000fea0003800000 */
.L_x_100:
        /* <DEDUP_REMOVED lines=9> */
.L_x_103:
[----:B------:R-:W-:Y:S05]  /*5ed0*/  BSYNC B1 ;  /* 0x0000000000017941 */ /* 0x000fea0003800000 */
.L_x_102:
        /* <DEDUP_REMOVED lines=9> */
.L_x_105:
[----:B------:R-:W-:Y:S05]  /*5f70*/  BSYNC B1 ;  /* 0x0000000000017941 */ /* 0x000fea0003800000 */
.L_x_104:
        /* <DEDUP_REMOVED lines=9> */
.L_x_107:
[----:B------:R-:W-:Y:S05]  /*6010*/  BSYNC B1 ;  /* 0x0000000000017941 */ /* 0x000fea0003800000 */
.L_x_106:
        /* <DEDUP_REMOVED lines=9> */
.L_x_109:
[----:B------:R-:W-:Y:S05]  /*60b0*/  BSYNC B1 ;  /* 0x0000000000017941 */ /* 0x000fea0003800000 */
.L_x_108:
        /* <DEDUP_REMOVED lines=9> */
.L_x_111:
[----:B------:R-:W-:Y:S05]  /*6150*/  BSYNC B1 ;  /* 0x0000000000017941 */ /* 0x000fea0003800000 */
.L_x_110:
        /* <DEDUP_REMOVED lines=9> */
.L_x_113:
[----:B------:R-:W-:Y:S05]  /*61f0*/  BSYNC B1 ;  /* 0x0000000000017941 */ /* 0x000fea0003800000 */
.L_x_112:
        /* <DEDUP_REMOVED lines=9> */
.L_x_115:
[----:B------:R-:W-:Y:S05]  /*6290*/  BSYNC B1 ;  /* 0x0000000000017941 */ /* 0x000fea0003800000 */
.L_x_114:
        /* <DEDUP_REMOVED lines=9> */
.L_x_117:
[----:B------:R-:W-:Y:S05]  /*6330*/  BSYNC B1 ;  /* 0x0000000000017941 */ /* 0x000fea0003800000 */
.L_x_116:
        /* <DEDUP_REMOVED lines=9> */
.L_x_119:
[----:B------:R-:W-:Y:S05]  /*63d0*/  BSYNC B1 ;  /* 0x0000000000017941 */ /* 0x000fea0003800000 */
.L_x_118:
[----:B------:R-:W-:Y:S05]  /*63e0*/  @!P0 BRA `(.L_x_120) ;  /* 0x0000000c00a08947 */ /* 0x000fea0003800000 */
[----:B-----5:R-:W-:-:S05]  /*63f0*/  HADD2.F32 R100, -RZ, R100.H0_H0 ;  /* 0x20000064ff647230 */ /* 0x020fca0000004100 */
[----:B------:R-:W-:-:S04]  /*6400*/  FMUL R100, R100, R73 ;  /* 0x0000004964647220 */ /* 0x000fc80000400000 */
[----:B------:R-:W-:-:S05]  /*6410*/  FFMA R100, R31, R72, R100 ;  /* 0x000000481f647223 */ /* 0x000fca0000000064 */
[----:B------:R-:W-:-:S05]  /*6420*/  F2FP.F16.F32.PACK_AB R100, RZ, R100 ;  /* 0x00000064ff64723e */ /* 0x000fca00000000ff */
[----:B------:R0:W-:Y:S01]  /*6430*/  STG.E.U16 desc[UR44][R12.64+0x52], R100 ;  /* 0x000052640c007986 */ /* 0x0001e2000c10152c */
[----:B------:R-:W-:Y:S05]  /*6440*/  BRA `(.L_x_120) ;  /* 0x0000000c00887947 */ /* 0x000fea0003800000 */
.L_x_29:
[----:B------:R-:W-:Y:S01]  /*6450*/  ULDC.64 UR4, c[0x0][0x5c0] ;  /* 0x0001700000047ab9 */ /* 0x000fe20000000a00 */
[-C--:B------:R-:W-:Y:S01]  /*6460*/  FMUL R64, R64, R72.reuse ;  /* 0x0000004840407220 */ /* 0x080fe20000400000 */
[----:B------:R-:W-:Y:S01]  /*6470*/  LEA R8, P2, R88, UR4, 0x1 ;  /* 0x0000000458087c11 */ /* 0x000fe2000f8408ff */
[----:B------:R-:W-:Y:S01]  /*6480*/  IMAD.SHL.U32 R19, R74, 0x2, RZ ;  /* 0x000000024a137824 */ /* 0x000fe200078e00ff */
[----:B------:R-:W-:Y:S01]  /*6490*/  ISETP.GT.AND P3, PT, R3, 0x1, PT ;  /* 0x000000010300780c */ /* 0x000fe20003f64270 */
[----:B------:R-:W-:Y:S01]  /*64a0*/  FMUL R65, R65, R72 ;  /* 0x0000004841417220 */ /* 0x000fe20000400000 */
[----:B------:R-:W-:Y:S01]  /*64b0*/  F2FP.F16.F32.PACK_AB R64, RZ, R64 ;  /* 0x00000040ff40723e */ /* 0x000fe200000000ff */
[-C--:B------:R-:W-:Y:S01]  /*64c0*/  FMUL R67, R67, R72.reuse ;  /* 0x0000004843437220 */ /* 0x080fe20000400000 */
[----:B------:R-:W-:Y:S01]  /*64d0*/  LEA.HI.X R9, R88, UR5, R97, 0x1, P2 ;  /* 0x0000000558097c11 */ /* 0x000fe200090f0c61 */
[-C--:B------:R-:W-:Y:S01]  /*64e0*/  FMUL R66, R66, R72.reuse ;  /* 0x0000004842427220 */ /* 0x080fe20000400000 */
[----:B------:R-:W-:Y:S01]  /*64f0*/  ISETP.GT.AND P2, PT, R6, RZ, P3 ;  /* 0x000000ff0600720c */ /* 0x000fe20001f44270 */
[-C--:B------:R-:W-:Y:S01]  /*6500*/  FMUL R69, R69, R72.reuse ;  /* 0x0000004845457220 */ /* 0x080fe20000400000 */
[----:B------:R-:W-:Y:S01]  /*6510*/  SHF.L.U64.HI R7, R74, 0x1, R75 ;  /* 0x000000014a077819 */ /* 0x000fe2000001024b */
[----:B------:R-:W-:Y:S01]  /*6520*/  @P1 STG.E.U16 desc[UR44][R8.64], R64 ;  /* 0x0000004008001986 */ /* 0x000fe2000c10152c */
[----:B------:R-:W-:Y:S01]  /*6530*/  ISETP.GT.AND P1, PT, R6, 0x8, P3 ;  /* 0x000000080600780c */ /* 0x000fe20001f24270 */
[----:B------:R-:W-:Y:S01]  /*6540*/  FMUL R68, R68, R72 ;  /* 0x0000004844447220 */ /* 0x000fe20000400000 */
[----:B------:R-:W-:Y:S01]  /*6550*/  IADD3 R14, P4, R19, R8, RZ ;  /* 0x00000008130e7210 */ /* 0x000fe20007f9e0ff */
[-C--:B------:R-:W-:Y:S01]  /*6560*/  FMUL R71, R71, R72.reuse ;  /* 0x0000004847477220 */ /* 0x080fe20000400000 */
[----:B------:R-:W-:Y:S01]  /*6570*/  F2FP.F16.F32.PACK_AB R65, RZ, R65 ;  /* 0x00000041ff41723e */ /* 0x000fe200000000ff */
[----:B------:R-:W-:Y:S01]  /*6580*/  FMUL R70, R70, R72 ;  /* 0x0000004846467220 */ /* 0x000fe20000400000 */
[----:B------:R-:W-:Y:S01]  /*6590*/  F2FP.F16.F32.PACK_AB R67, RZ, R67 ;  /* 0x00000043ff43723e */ /* 0x000fe200000000ff */
[----:B------:R-:W-:Y:S01]  /*65a0*/  IMAD.X R15, R7, 0x1, R9, P4 ;  /* 0x00000001070f7824 */ /* 0x000fe200020e0609 */
[----:B------:R-:W-:Y:S01]  /*65b0*/  ISETP.GT.AND P5, PT, R6, 0x8, P0 ;  /* 0x000000080600780c */ /* 0x000fe200007a4270 */
[----:B------:R-:W-:Y:S01]  /*65c0*/  @P2 STG.E.U16 desc[UR44][R8.64+0x2], R65 ;  /* 0x0000024108002986 */ /* 0x000fe2000c10152c */
[----:B------:R-:W-:Y:S01]  /*65d0*/  F2FP.F16.F32.PACK_AB R66, RZ, R66 ;  /* 0x00000042ff42723e */ /* 0x000fe200000000ff */
[----:B------:R-:W-:Y:S01]  /*65e0*/  FMUL R56, R56, R72 ;  /* 0x0000004838387220 */ /* 0x000fe20000400000 */
[C---:B------:R-:W-:Y:S01]  /*65f0*/  ISETP.GT.AND P2, PT, R3.reuse, 0x8, PT ;  /* 0x000000080300780c */ /* 0x040fe20003f44270 */
[----:B------:R-:W-:Y:S01]  /*6600*/  @P1 STG.E.U16 desc[UR44][R14.64+0x2], R67 ;  /* 0x000002430e001986 */ /* 0x000fe2000c10152c */
[----:B------:R-:W-:Y:S01]  /*6610*/  ISETP.GT.AND P1, PT, R3, 0x9, PT ;  /* 0x000000090300780c */ /* 0x000fe20003f24270 */
[----:B------:R-:W-:Y:S01]  /*6620*/  IMAD R5, R5, 0xf0, RZ ;  /* 0x000000f005057824 */ /* 0x000fe200078e02ff */
[----:B------:R-:W-:Y:S01]  /*6630*/  F2FP.F16.F32.PACK_AB R69, RZ, R69 ;  /* 0x00000045ff45723e */ /* 0x000fe200000000ff */
[----:B------:R-:W-:Y:S01]  /*6640*/  IMAD.WIDE.U32 R10, R4, 0xf0, R14 ;  /* 0x000000f0040a7825 */ /* 0x000fe200078e000e */
[----:B------:R-:W-:-:S03]  /*6650*/  ISETP.GT.AND P4, PT, R6, RZ, P1 ;  /* 0x000000ff0600720c */ /* 0x000fc60000f84270 */
[----:B------:R-:W-:Y:S01]  /*6660*/  FMUL R57, R57, R72 ;  /* 0x0000004839397220 */ /* 0x000fe20000400000 */
[----:B------:R-:W-:Y:S01]  /*6670*/  F2FP.F16.F32.PACK_AB R68, RZ, R68 ;  /* 0x00000044ff44723e */ /* 0x000fe200000000ff */
[----:B------:R-:W-:Y:S01]  /*6680*/  @P5 STG.E.U16 desc[UR44][R14.64], R66 ;  /* 0x000000420e005986 */ /* 0x000fe2000c10152c */
[----:B------:R-:W-:Y:S01]  /*6690*/  ISETP.GT.AND P5, PT, R6, RZ, P2 ;  /* 0x000000ff0600720c */ /* 0x000fe200017a4270 */
[----:B------:R-:W-:Y:S01]  /*66a0*/  IMAD.IADD R11, R5, 0x1, R11 ;  /* 0x00000001050b7824 */ /* 0x000fe200078e020b */
[----:B------:R-:W-:Y:S01]  /*66b0*/  F2FP.F16.F32.PACK_AB R71, RZ, R71 ;  /* 0x00000047ff47723e */ /* 0x000fe200000000ff */
[----:B------:R-:W-:Y:S01]  /*66c0*/  FMUL R58, R58, R72 ;  /* 0x000000483a3a7220 */ /* 0x000fe20000400000 */
[----:B------:R-:W-:Y:S01]  /*66d0*/  F2FP.F16.F32.PACK_AB R70, RZ, R70 ;  /* 0x00000046ff46723e */ /* 0x000fe200000000ff */
[----:B------:R-:W-:Y:S01]  /*66e0*/  FMUL R59, R59, R72 ;  /* 0x000000483b3b7220 */ /* 0x000fe20000400000 */
[----:B------:R-:W-:Y:S01]  /*66f0*/  F2FP.F16.F32.PACK_AB R56, RZ, R56 ;  /* 0x00000038ff38723e */ /* 0x000fe200000000ff */
[-C--:B------:R-:W-:Y:S01]  /*6700*/  FMUL R60, R60, R72.reuse ;  /* 0x000000483c3c7220 */ /* 0x080fe20000400000 */
[----:B------:R-:W-:Y:S01]  /*6710*/  F2FP.F16.F32.PACK_AB R57, RZ, R57 ;  /* 0x00000039ff39723e */ /* 0x000fe200000000ff */
[----:B------:R-:W-:Y:S01]  /*6720*/  @P4 STG.E.U16 desc[UR44][R8.64+0x12], R69 ;  /* 0x0000124508004986 */ /* 0x000fe2000c10152c */
[C---:B------:R-:W-:Y:S01]  /*6730*/  ISETP.GT.AND P4, PT, R6.reuse, 0x8, P1 ;  /* 0x000000080600780c */ /* 0x040fe20000f84270 */
[----:B------:R-:W-:Y:S01]  /*6740*/  FMUL R61, R61, R72 ;  /* 0x000000483d3d7220 */ /* 0x000fe20000400000 */
[----:B------:R-:W-:Y:S01]  /*6750*/  F2FP.F16.F32.PACK_AB R58, RZ, R58 ;  /* 0x0000003aff3a723e */ /* 0x000fe200000000ff */
[----:B------:R-:W-:Y:S01]  /*6760*/  @P5 STG.E.U16 desc[UR44][R8.64+0x10], R68 ;  /* 0x0000104408005986 */ /* 0x000fe2000c10152c */
[----:B------:R-:W-:Y:S01]  /*6770*/  ISETP.GT.AND P5, PT, R6, 0x8, P2 ;  /* 0x000000080600780c */ /* 0x000fe200017a4270 */
[-C--:B------:R-:W-:Y:S01]  /*6780*/  FMUL R62, R62, R72.reuse ;  /* 0x000000483e3e7220 */ /* 0x080fe20000400000 */
[----:B------:R-:W-:Y:S01]  /*6790*/  F2FP.F16.F32.PACK_AB R59, RZ, R59 ;  /* 0x0000003bff3b723e */ /* 0x000fe200000000ff */
[----:B------:R-:W-:Y:S01]  /*67a0*/  FMUL R63, R63, R72 ;  /* 0x000000483f3f7220 */ /* 0x000fe20000400000 */
[----:B------:R-:W-:Y:S01]  /*67b0*/  F2FP.F16.F32.PACK_AB R60, RZ, R60 ;  /* 0x0000003cff3c723e */ /* 0x000fe200000000ff */
[-C--:B------:R-:W-:Y:S01]  /*67c0*/  FMUL R49, R49, R72.reuse ;  /* 0x0000004831317220 */ /* 0x080fe20000400000 */
[----:B------:R-:W-:Y:S01]  /*67d0*/  F2FP.F16.F32.PACK_AB R61, RZ, R61 ;  /* 0x0000003dff3d723e */ /* 0x000fe200000000ff */
[----:B------:R-:W-:Y:S01]  /*67e0*/  FMUL R48, R48, R72 ;  /* 0x0000004830307220 */ /* 0x000fe20000400000 */
[----:B------:R-:W-:Y:S01]  /*67f0*/  F2FP.F16.F32.PACK_AB R62, RZ, R62 ;  /* 0x0000003eff3e723e */ /* 0x000fe200000000ff */
[----:B------:R-:W-:Y:S01]  /*6800*/  @P4 STG.E.U16 desc[UR44][R14.64+0x12], R71 ;  /* 0x000012470e004986 */ /* 0x000fe2000c10152c */
[----:B------:R-:W-:Y:S01]  /*6810*/  ISETP.GT.AND P4, PT, R6, 0x80, P0 ;  /* 0x000000800600780c */ /* 0x000fe20000784270 */
[-C--:B------:R-:W-:Y:S01]  /*6820*/  FMUL R50, R50, R72.reuse ;  /* 0x0000004832327220 */ /* 0x080fe20000400000 */
[C---:B------:R-:W-:Y:S01]  /*6830*/  ISETP.GT.AND P0, PT, R6.reuse, 0x88, P0 ;  /* 0x000000880600780c */ /* 0x040fe20000704270 */
[----:B------:R-:W-:Y:S01]  /*6840*/  @P5 STG.E.U16 desc[UR44][R14.64+0x10], R70 ;  /* 0x000010460e005986 */ /* 0x000fe2000c10152c */
[C---:B------:R-:W-:Y:S01]  /*6850*/  ISETP.GT.AND P5, PT, R6.reuse, 0x80, P3 ;  /* 0x000000800600780c */ /* 0x040fe20001fa4270 */
[-C--:B------:R-:W-:Y:S01]  /*6860*/  FMUL R51, R51, R72.reuse ;  /* 0x0000004833337220 */ /* 0x080fe20000400000 */
[----:B------:R-:W-:Y:S01]  /*6870*/  ISETP.GT.AND P3, PT, R6, 0x88, P3 ;  /* 0x000000880600780c */ /* 0x000fe20001f64270 */
[-C--:B------:R-:W-:Y:S01]  /*6880*/  FMUL R52, R52, R72.reuse ;  /* 0x0000004834347220 */ /* 0x080fe20000400000 */
[----:B------:R-:W-:Y:S01]  /*6890*/  F2FP.F16.F32.PACK_AB R63, RZ, R63 ;  /* 0x0000003fff3f723e */ /* 0x000fe200000000ff */
[-C--:B------:R-:W-:Y:S01]  /*68a0*/  FMUL R53, R53, R72.reuse ;  /* 0x0000004835357220 */ /* 0x080fe20000400000 */
[----:B------:R-:W-:Y:S01]  /*68b0*/  F2FP.F16.F32.PACK_AB R49, RZ, R49 ;  /* 0x00000031ff31723e */ /* 0x000fe200000000ff */
[----:B------:R-:W-:Y:S01]  /*68c0*/  FMUL R54, R54, R72 ;  /* 0x0000004836367220 */ /* 0x000fe20000400000 */
[----:B------:R-:W-:Y:S01]  /*68d0*/  F2FP.F16.F32.PACK_AB R48, RZ, R48 ;  /* 0x00000030ff30723e */ /* 0x000fe200000000ff */
[----:B------:R0:W-:Y:S01]  /*68e0*/  @P4 STG.E.U16 desc[UR44][R10.64], R56 ;  /* 0x000000380a004986 */ /* 0x0001e2000c10152c */
[----:B------:R-:W-:Y:S01]  /*68f0*/  IADD3 R12, P4, R19, R10, RZ ;  /* 0x0000000a130c7210 */ /* 0x000fe20007f9e0ff */
[----:B------:R-:W-:Y:S01]  /*6900*/  FMUL R55, R55, R72 ;  /* 0x0000004837377220 */ /* 0x000fe20000400000 */
[----:B------:R-:W-:Y:S01]  /*6910*/  F2FP.F16.F32.PACK_AB R50, RZ, R50 ;  /* 0x00000032ff32723e */ /* 0x000fe200000000ff */
[----:B------:R1:W-:Y:S01]  /*6920*/  @P5 STG.E.U16 desc[UR44][R10.64+0x2], R57 ;  /* 0x000002390a005986 */ /* 0x0003e2000c10152c */
[C---:B------:R-:W-:Y:S01]  /*6930*/  ISETP.GT.AND P5, PT, R6.reuse, 0x80, P2 ;  /* 0x000000800600780c */ /* 0x040fe200017a4270 */
[--C-:B------:R-:W-:Y:S01]  /*6940*/  IMAD.X R13, R7, 0x1, R11.reuse, P4 ;  /* 0x00000001070d7824 */ /* 0x100fe200020e060b */
[----:B------:R-:W-:Y:S01]  /*6950*/  ISETP.GT.AND P4, PT, R6, 0x80, P1 ;  /* 0x000000800600780c */ /* 0x000fe20000f84270 */
[-C--:B------:R-:W-:Y:S01]  /*6960*/  FMUL R40, R40, R72.reuse ;  /* 0x0000004828287220 */ /* 0x080fe20000400000 */
[----:B------:R-:W-:Y:S01]  /*6970*/  ISETP.GT.AND P1, PT, R6, 0x88, P1 ;  /* 0x000000880600780c */ /* 0x000fe20000f24270 */
[-C--:B------:R-:W-:Y:S01]  /*6980*/  FMUL R41, R41, R72.reuse ;  /* 0x0000004829297220 */ /* 0x080fe20000400000 */
[----:B------:R-:W-:Y:S01]  /*6990*/  @P0 STG.E.U16 desc[UR44][R12.64], R58 ;  /* 0x0000003a0c000986 */ /* 0x000fe2000c10152c */
[----:B------:R-:W-:Y:S01]  /*69a0*/  ISETP.GT.AND P0, PT, R3, 0x11, PT ;  /* 0x000000110300780c */ /* 0x000fe20003f04270 */
[-C--:B------:R-:W-:Y:S01]  /*69b0*/  FMUL R42, R42, R72.reuse ;  /* 0x000000482a2a7220 */ /* 0x080fe20000400000 */
[----:B------:R-:W-:Y:S01]  /*69c0*/  F2FP.F16.F32.PACK_AB R51, RZ, R51 ;  /* 0x00000033ff33723e */ /* 0x000fe200000000ff */
[----:B------:R-:W-:Y:S01]  /*69d0*/  FMUL R43, R43, R72 ;  /* 0x000000482b2b7220 */ /* 0x000fe20000400000 */
[----:B------:R-:W-:Y:S01]  /*69e0*/  F2FP.F16.F32.PACK_AB R52, RZ, R52 ;  /* 0x00000034ff34723e */ /* 0x000fe200000000ff */
[----:B------:R-:W-:Y:S01]  /*69f0*/  FMUL R44, R44, R72 ;  /* 0x000000482c2c7220 */ /* 0x000fe20000400000 */
[--C-:B------:R-:W-:Y:S01]  /*6a00*/  @P5 IMAD.MOV.U32 R20, RZ, RZ, R10.reuse ;  /* 0x000000ffff145224 */ /* 0x100fe200078e000a */
[----:B------:R-:W-:Y:S01]  /*6a10*/  F2FP.F16.F32.PACK_AB R53, RZ, R53 ;  /* 0x00000035ff35723e */ /* 0x000fe200000000ff */
[--C-:B------:R-:W-:Y:S01]  /*6a20*/  @P5 IMAD.MOV.U32 R21, RZ, RZ, R11.reuse ;  /* 0x000000ffff155224 */ /* 0x100fe200078e000b */
[----:B------:R-:W-:Y:S01]  /*6a30*/  F2FP.F16.F32.PACK_AB R54, RZ, R54 ;  /* 0x00000036ff36723e */ /* 0x000fe200000000ff */
[----:B0-----:R-:W-:Y:S01]  /*6a40*/  @P4 IMAD.MOV.U32 R56, RZ, RZ, R10 ;  /* 0x000000ffff384224 */ /* 0x001fe200078e000a */
[----:B------:R-:W-:Y:S01]  /*6a50*/  F2FP.F16.F32.PACK_AB R55, RZ, R55 ;  /* 0x00000037ff37723e */ /* 0x000fe200000000ff */
[----:B-1----:R-:W-:Y:S01]  /*6a60*/  @P4 IMAD.MOV.U32 R57, RZ, RZ, R11 ;  /* 0x000000ffff394224 */ /* 0x002fe200078e000b */
[----:B------:R-:W-:Y:S01]  /*6a70*/  F2FP.F16.F32.PACK_AB R40, RZ, R40 ;  /* 0x00000028ff28723e */ /* 0x000fe200000000ff */
[--C-:B------:R-:W-:Y:S01]  /*6a80*/  @P3 IMAD.MOV.U32 R10, RZ, RZ, R12.reuse ;  /* 0x000000ffff0a3224 */ /* 0x100fe200078e000c */
[----:B------:R-:W-:Y:S01]  /*6a90*/  F2FP.F16.F32.PACK_AB R41, RZ, R41 ;  /* 0x00000029ff29723e */ /* 0x000fe200000000ff */
[--C-:B------:R-:W-:Y:S01]  /*6aa0*/  @P3 IMAD.MOV.U32 R11, RZ, RZ, R13.reuse ;  /* 0x000000ffff0b3224 */ /* 0x100fe200078e000d */
[----:B------:R-:W-:Y:S01]  /*6ab0*/  F2FP.F16.F32.PACK_AB R42, RZ, R42 ;  /* 0x0000002aff2a723e */ /* 0x000fe200000000ff */
[-C--:B------:R-:W-:Y:S01]  /*6ac0*/  FMUL R45, R45, R72.reuse ;  /* 0x000000482d2d7220 */ /* 0x080fe20000400000 */
[-C--:B------:R-:W-:Y:S01]  /*6ad0*/  FMUL R46, R46, R72.reuse ;  /* 0x000000482e2e7220 */ /* 0x080fe20000400000 */
[----:B------:R-:W-:Y:S01]  /*6ae0*/  F2FP.F16.F32.PACK_AB R43, RZ, R43 ;  /* 0x0000002bff2b723e */ /* 0x000fe200000000ff */
[----:B------:R0:W-:Y:S01]  /*6af0*/  @P3 STG.E.U16 desc[UR44][R10.64+0x2], R59 ;  /* 0x0000023b0a003986 */ /* 0x0001e2000c10152c */
[C---:B------:R-:W-:Y:S01]  /*6b00*/  ISETP.GT.AND P3, PT, R6.reuse, 0x88, P2 ;  /* 0x000000880600780c */ /* 0x040fe20001764270 */
[-C--:B------:R-:W-:Y:S01]  /*6b10*/  FMUL R47, R47, R72.reuse ;  /* 0x000000482f2f7220 */ /* 0x080fe20000400000 */
[----:B------:R-:W-:Y:S01]  /*6b20*/  ISETP.GT.AND P2, PT, R3, 0x10, PT ;  /* 0x000000100300780c */ /* 0x000fe20003f44270 */
[----:B------:R-:W-:Y:S01]  /*6b30*/  @P5 STG.E.U16 desc[UR44][R20.64+0x10], R60 ;  /* 0x0000103c14005986 */ /* 0x000fe2000c10152c */
[----:B------:R-:W-:Y:S01]  /*6b40*/  ISETP.GT.AND P5, PT, R6, RZ, P0 ;  /* 0x000000ff0600720c */ /* 0x000fe200007a4270 */
[----:B------:R-:W-:Y:S01]  /*6b50*/  FMUL R32, R32, R72 ;  /* 0x0000004820207220 */ /* 0x000fe20000400000 */
[----:B------:R-:W-:Y:S01]  /*6b60*/  F2FP.F16.F32.PACK_AB R44, RZ, R44 ;  /* 0x0000002cff2c723e */ /* 0x000fe200000000ff */
[----:B------:R-:W-:Y:S01]  /*6b70*/  @P4 STG.E.U16 desc[UR44][R56.64+0x12], R61 ;  /* 0x0000123d38004986 */ /* 0x000fe2000c10152c */
[----:B------:R-:W-:Y:S01]  /*6b80*/  ISETP.GT.AND P4, PT, R6, RZ, P2 ;  /* 0x000000ff0600720c */ /* 0x000fe20001784270 */
[-C--:B------:R-:W-:Y:S01]  /*6b90*/  FMUL R33, R33, R72.reuse ;  /* 0x0000004821217220 */ /* 0x080fe20000400000 */
[----:B------:R-:W-:Y:S01]  /*6ba0*/  F2FP.F16.F32.PACK_AB R45, RZ, R45 ;  /* 0x0000002dff2d723e */ /* 0x000fe200000000ff */
[----:B------:R-:W-:Y:S01]  /*6bb0*/  FMUL R34, R34, R72 ;  /* 0x0000004822227220 */ /* 0x000fe20000400000 */
[----:B------:R-:W-:Y:S01]  /*6bc0*/  F2FP.F16.F32.PACK_AB R46, RZ, R46 ;  /* 0x0000002eff2e723e */ /* 0x000fe200000000ff */
[----:B0-----:R-:W-:Y:S01]  /*6bd0*/  @P3 IMAD.MOV.U32 R10, RZ, RZ, R12 ;  /* 0x000000ffff0a3224 */ /* 0x001fe200078e000c */
[----:B------:R-:W-:Y:S01]  /*6be0*/  F2FP.F16.F32.PACK_AB R47, RZ, R47 ;  /* 0x0000002fff2f723e */ /* 0x000fe200000000ff */
[----:B------:R-:W-:-:S02]  /*6bf0*/  @P3 IMAD.MOV.U32 R11, RZ, RZ, R13 ;  /* 0x000000ffff0b3224 */ /* 0x000fc400078e000d */
[----:B------:R-:W-:Y:S01]  /*6c00*/  FMUL R35, R35, R72 ;  /* 0x0000004823237220 */ /* 0x000fe20000400000 */
[----:B------:R-:W-:Y:S01]  /*6c10*/  F2FP.F16.F32.PACK_AB R32, RZ, R32 ;  /* 0x00000020ff20723e */ /* 0x000fe200000000ff */
[-C--:B------:R-:W-:Y:S01]  /*6c20*/  FMUL R36, R36, R72.reuse ;  /* 0x0000004824247220 */ /* 0x080fe20000400000 */
[----:B------:R-:W-:Y:S01]  /*6c30*/  F2FP.F16.F32.PACK_AB R33, RZ, R33 ;  /* 0x00000021ff21723e */ /* 0x000fe200000000ff */
[----:B------:R0:W-:Y:S01]  /*6c40*/  @P3 STG.E.U16 desc[UR44][R10.64+0x10], R62 ;  /* 0x0000103e0a003986 */ /* 0x0001e2000c10152c */
[----:B------:R-:W-:Y:S01]  /*6c50*/  ISETP.GT.AND P3, PT, R6, 0x8, P2 ;  /* 0x000000080600780c */ /* 0x000fe20001764270 */
[----:B------:R-:W-:Y:S01]  /*6c60*/  FMUL R37, R37, R72 ;  /* 0x0000004825257220 */ /* 0x000fe20000400000 */
[----:B------:R-:W-:Y:S01]  /*6c70*/  F2FP.F16.F32.PACK_AB R34, RZ, R34 ;  /* 0x00000022ff22723e */ /* 0x000fe200000000ff */
[----:B------:R1:W-:Y:S01]  /*6c80*/  @P1 STG.E.U16 desc[UR44][R12.64+0x12], R63 ;  /* 0x0000123f0c001986 */ /* 0x0003e2000c10152c */
[----:B------:R-:W-:Y:S01]  /*6c90*/  ISETP.GT.AND P1, PT, R3, 0x18, PT ;  /* 0x000000180300780c */ /* 0x000fe20003f24270 */
[-C--:B------:R-:W-:Y:S01]  /*6ca0*/  FMUL R38, R38, R72.reuse ;  /* 0x0000004826267220 */ /* 0x080fe20000400000 */
[----:B------:R-:W-:Y:S01]  /*6cb0*/  F2FP.F16.F32.PACK_AB R35, RZ, R35 ;  /* 0x00000023ff23723e */ /* 0x000fe200000000ff */
[----:B------:R1:W-:Y:S01]  /*6cc0*/  @P5 STG.E.U16 desc[UR44][R8.64+0x22], R49 ;  /* 0x0000223108005986 */ /* 0x0003e2000c10152c */
[C---:B------:R-:W-:Y:S01]  /*6cd0*/  ISETP.GT.AND P5, PT, R6.reuse, 0x8, P0 ;  /* 0x000000080600780c */ /* 0x040fe200007a4270 */
[----:B------:R-:W-:Y:S01]  /*6ce0*/  FMUL R39, R39, R72 ;  /* 0x0000004827277220 */ /* 0x000fe20000400000 */
[----:B------:R-:W-:Y:S01]  /*6cf0*/  F2FP.F16.F32.PACK_AB R36, RZ, R36 ;  /* 0x00000024ff24723e */ /* 0x000fe200000000ff */
[----:B------:R1:W-:Y:S01]  /*6d00*/  @P4 STG.E.U16 desc[UR44][R8.64+0x20], R48 ;  /* 0x0000203008004986 */ /* 0x0003e2000c10152c */
[----:B------:R-:W-:Y:S01]  /*6d10*/  ISETP.GT.AND P4, PT, R6, RZ, P1 ;  /* 0x000000ff0600720c */ /* 0x000fe20000f84270 */
[----:B0-----:R-:W-:Y:S01]  /*6d20*/  IMAD.WIDE.U32 R10, R4, 0xf0, R14 ;  /* 0x000000f0040a7825 */ /* 0x001fe200078e000e */
[----:B------:R-:W-:Y:S01]  /*6d30*/  F2FP.F16.F32.PACK_AB R37, RZ, R37 ;  /* 0x00000025ff25723e */ /* 0x000fe200000000ff */
[----:B------:R1:W-:Y:S01]  /*6d40*/  @P3 STG.E.U16 desc[UR44][R14.64+0x20], R50 ;  /* 0x000020320e003986 */ /* 0x0003e2000c10152c */
[----:B------:R-:W-:Y:S01]  /*6d50*/  ISETP.GT.AND P3, PT, R3, 0x19, PT ;  /* 0x000000190300780c */ /* 0x000fe20003f64270 */
[----:B------:R-:W-:Y:S01]  /*6d60*/  IMAD.IADD R11, R5, 0x1, R11 ;  /* 0x00000001050b7824 */ /* 0x000fe200078e020b */
[----:B------:R-:W-:Y:S01]  /*6d70*/  F2FP.F16.F32.PACK_AB R38, RZ, R38 ;  /* 0x00000026ff26723e */ /* 0x000fe200000000ff */
[-C--:B------:R-:W-:Y:S01]  /*6d80*/  FMUL R24, R24, R72.reuse ;  /* 0x0000004818187220 */ /* 0x080fe20000400000 */
[----:B------:R-:W-:Y:S01]  /*6d90*/  F2FP.F16.F32.PACK_AB R39, RZ, R39 ;  /* 0x00000027ff27723e */ /* 0x000fe200000000ff */
[----:B------:R1:W-:Y:S01]  /*6da0*/  @P5 STG.E.U16 desc[UR44][R14.64+0x22], R51 ;  /* 0x000022330e005986 */ /* 0x0003e2000c10152c */
[C---:B------:R-:W-:Y:S01]  /*6db0*/  ISETP.GT.AND P5, PT, R6.reuse, RZ, P3 ;  /* 0x000000ff0600720c */ /* 0x040fe20001fa4270 */
[----:B------:R-:W-:Y:S01]  /*6dc0*/  FMUL R25, R25, R72 ;  /* 0x0000004819197220 */ /* 0x000fe20000400000 */
[----:B------:R-:W-:Y:S01]  /*6dd0*/  F2FP.F16.F32.PACK_AB R24, RZ, R24 ;  /* 0x00000018ff18723e */ /* 0x000fe200000000ff */
[----:B------:R1:W-:Y:S01]  /*6de0*/  @P4 STG.E.U16 desc[UR44][R8.64+0x30], R52 ;  /* 0x0000303408004986 */ /* 0x0003e2000c10152c */
[----:B------:R-:W-:Y:S01]  /*6df0*/  ISETP.GT.AND P4, PT, R6, 0x8, P1 ;  /* 0x000000080600780c */ /* 0x000fe20000f84270 */
[-C--:B------:R-:W-:Y:S01]  /*6e00*/  FMUL R26, R26, R72.reuse ;  /* 0x000000481a1a7220 */ /* 0x080fe20000400000 */
[----:B------:R-:W-:Y:S01]  /*6e10*/  F2FP.F16.F32.PACK_AB R25, RZ, R25 ;  /* 0x00000019ff19723e */ /* 0x000fe200000000ff */
[-C--:B------:R-:W-:Y:S01]  /*6e20*/  FMUL R27, R27, R72.reuse ;  /* 0x000000481b1b7220 */ /* 0x080fe20000400000 */
[-C--:B------:R-:W-:Y:S01]  /*6e30*/  FMUL R28, R28, R72.reuse ;  /* 0x000000481c1c7220 */ /* 0x080fe20000400000 */
[-C--:B------:R-:W-:Y:S01]  /*6e40*/  FMUL R29, R29, R72.reuse ;  /* 0x000000481d1d7220 */ /* 0x080fe20000400000 */
[-C--:B------:R-:W-:Y:S01]  /*6e50*/  FMUL R30, R30, R72.reuse ;  /* 0x000000481e1e7220 */ /* 0x080fe20000400000 */
[----:B------:R-:W-:Y:S01]  /*6e60*/  FMUL R31, R31, R72 ;  /* 0x000000481f1f7220 */ /* 0x000fe20000400000 */
[----:B------:R-:W-:Y:S01]  /*6e70*/  F2FP.F16.F32.PACK_AB R26, RZ, R26 ;  /* 0x0000001aff1a723e */ /* 0x000fe200000000ff */
[----:B------:R1:W-:Y:S01]  /*6e80*/  @P5 STG.E.U16 desc[UR44][R8.64+0x32], R53 ;  /* 0x0000323508005986 */ /* 0x0003e2000c10152c */
[----:B------:R-:W-:-:S02]  /*6e90*/  ISETP.GT.AND P5, PT, R6, 0x8, P3 ;  /* 0x000000080600780c */ /* 0x000fc40001fa4270 */
[----:B------:R-:W-:Y:S01]  /*6ea0*/  F2FP.F16.F32.PACK_AB R27, RZ, R27 ;  /* 0x0000001bff1b723e */ /* 0x000fe200000000ff */
[----:B------:R1:W-:Y:S01]  /*6eb0*/  @P4 STG.E.U16 desc[UR44][R14.64+0x30], R54 ;  /* 0x000030360e004986 */ /* 0x0003e2000c10152c */
[C---:B------:R-:W-:Y:S02]  /*6ec0*/  ISETP.GT.AND P4, PT, R6.reuse, 0x80, P2 ;  /* 0x000000800600780c */ /* 0x040fe40001784270 */
[----:B------:R-:W-:Y:S02]  /*6ed0*/  ISETP.GT.AND P2, PT, R6, 0x88, P2 ;  /* 0x000000880600780c */ /* 0x000fe40001744270 */
[----:B------:R-:W-:Y:S02]  /*6ee0*/  F2FP.F16.F32.PACK_AB R28, RZ, R28 ;  /* 0x0000001cff1c723e */ /* 0x000fe400000000ff */
[----:B------:R-:W-:Y:S02]  /*6ef0*/  F2FP.F16.F32.PACK_AB R29, RZ, R29 ;  /* 0x0000001dff1d723e */ /* 0x000fe400000000ff */
[----:B------:R-:W-:Y:S01]  /*6f00*/  F2FP.F16.F32.PACK_AB R30, RZ, R30 ;  /* 0x0000001eff1e723e */ /* 0x000fe200000000ff */
[----:B------:R1:W-:Y:S01]  /*6f10*/  @P5 STG.E.U16 desc[UR44][R14.64+0x32], R55 ;  /* 0x000032370e005986 */ /* 0x0003e2000c10152c */
[----:B------:R-:W-:-:S02]  /*6f20*/  IADD3 R4, P5, R19, R10, RZ ;  /* 0x0000000a13047210 */ /* 0x000fc40007fbe0ff */
[----:B------:R-:W-:Y:S01]  /*6f30*/  F2FP.F16.F32.PACK_AB R31, RZ, R31 ;  /* 0x0000001fff1f723e */ /* 0x000fe200000000ff */
[----:B------:R1:W-:Y:S01]  /*6f40*/  @P4 STG.E.U16 desc[UR44][R10.64+0x20], R40 ;  /* 0x000020280a004986 */ /* 0x0003e2000c10152c */
[C---:B------:R-:W-:Y:S01]  /*6f50*/  ISETP.GT.AND P4, PT, R6.reuse, 0x80, P0 ;  /* 0x000000800600780c */ /* 0x040fe20000784270 */
[----:B------:R-:W-:Y:S01]  /*6f60*/  IMAD.X R5, R7, 0x1, R11, P5 ;  /* 0x0000000107057824 */ /* 0x000fe200028e060b */
[C---:B------:R-:W-:Y:S02]  /*6f70*/  ISETP.GT.AND P0, PT, R6.reuse, 0x88, P0 ;  /* 0x000000880600780c */ /* 0x040fe40000704270 */
[----:B------:R-:W-:-:S09]  /*6f80*/  ISETP.GT.AND P5, PT, R6, 0x88, P3 ;  /* 0x000000880600780c */ /* 0x000fd20001fa4270 */
[----:B------:R1:W-:Y:S01]  /*6f90*/  @P4 STG.E.U16 desc[UR44][R10.64+0x22], R41 ;  /* 0x000022290a004986 */ /* 0x0003e2000c10152c */
[C---:B------:R-:W-:Y:S02]  /*6fa0*/  ISETP.GT.AND P4, PT, R6.reuse, 0x80, P1 ;  /* 0x000000800600780c */ /* 0x040fe40000f84270 */
[C---:B------:R-:W-:Y:S01]  /*6fb0*/  ISETP.GT.AND P1, PT, R6.reuse, 0x88, P1 ;  /* 0x000000880600780c */ /* 0x040fe20000f24270 */
[----:B------:R1:W-:Y:S01]  /*6fc0*/  @P2 STG.E.U16 desc[UR44][R4.64+0x20], R42 ;  /* 0x0000202a04002986 */ /* 0x0003e2000c10152c */
[----:B------:R-:W-:Y:S02]  /*6fd0*/  ISETP.GT.AND P2, PT, R6, 0x80, P3 ;  /* 0x000000800600780c */ /* 0x000fe40001f44270 */
[C---:B------:R-:W-:Y:S01]  /*6fe0*/  ISETP.GT.AND P3, PT, R3.reuse, 0x20, PT ;  /* 0x000000200300780c */ /* 0x040fe20003f64270 */
[----:B------:R1:W-:Y:S01]  /*6ff0*/  @P0 STG.E.U16 desc[UR44][R4.64+0x22], R43 ;  /* 0x0000222b04000986 */ /* 0x0003e2000c10152c */
[----:B------:R-:W-:-:S05]  /*7000*/  ISETP.GT.AND P0, PT, R3, 0x21, PT ;  /* 0x000000210300780c */ /* 0x000fca0003f04270 */
[----:B------:R1:W-:Y:S01]  /*7010*/  @P4 STG.E.U16 desc[UR44][R10.64+0x30], R44 ;  /* 0x0000302c0a004986 */ /* 0x0003e2000c10152c */
[----:B------:R-:W-:-:S03]  /*7020*/  ISETP.GT.AND P4, PT, R6, 0x8, P3 ;  /* 0x000000080600780c */ /* 0x000fc60001f84270 */
[----:B------:R1:W-:Y:S01]  /*7030*/  @P2 STG.E.U16 desc[UR44][R10.64+0x32], R45 ;  /* 0x0000322d0a002986 */ /* 0x0003e2000c10152c */
[----:B------:R-:W-:-:S03]  /*7040*/  ISETP.GT.AND P2, PT, R6, RZ, P0 ;  /* 0x000000ff0600720c */ /* 0x000fc60000744270 */
[----:B------:R1:W-:Y:S01]  /*7050*/  @P1 STG.E.U16 desc[UR44][R4.64+0x30], R46 ;  /* 0x0000302e04001986 */ /* 0x0003e2000c10152c */
[----:B------:R-:W-:-:S03]  /*7060*/  ISETP.GT.AND P1, PT, R6, RZ, P3 ;  /* 0x000000ff0600720c */ /* 0x000fc60001f24270 */
[----:B------:R1:W-:Y:S01]  /*7070*/  @P5 STG.E.U16 desc[UR44][R4.64+0x32], R47 ;  /* 0x0000322f04005986 */ /* 0x0003e2000c10152c */
[----:B------:R-:W-:-:S05]  /*7080*/  ISETP.GT.AND P5, PT, R6, 0x8, P0 ;  /* 0x000000080600780c */ /* 0x000fca00007a4270 */
[----:B------:R1:W-:Y:S01]  /*7090*/  @P2 STG.E.U16 desc[UR44][R8.64+0x42], R33 ;  /* 0x0000422108002986 */ /* 0x0003e2000c10152c */
[----:B------:R-:W-:-:S03]  /*70a0*/  ISETP.GT.AND P2, PT, R3, 0x29, PT ;  /* 0x000000290300780c */ /* 0x000fc60003f44270 */
[----:B------:R1:W-:Y:S01]  /*70b0*/  @P1 STG.E.U16 desc[UR44][R8.64+0x40], R32 ;  /* 0x0000402008001986 */ /* 0x0003e2000c10152c */
[----:B------:R-:W-:-:S03]  /*70c0*/  ISETP.GT.AND P1, PT, R3, 0x28, PT ;  /* 0x000000280300780c */ /* 0x000fc60003f24270 */
[----:B------:R1:W-:Y:S01]  /*70d0*/  @P4 STG.E.U16 desc[UR44][R14.64+0x40], R34 ;  /* 0x000040220e004986 */ /* 0x0003e2000c10152c */
[----:B------:R-:W-:-:S03]  /*70e0*/  ISETP.GT.AND P4, PT, R6, RZ, P2 ;  /* 0x000000ff0600720c */ /* 0x000fc60001784270 */
[----:B------:R1:W-:Y:S01]  /*70f0*/  @P5 STG.E.U16 desc[UR44][R14.64+0x42], R35 ;  /* 0x000042230e005986 */ /* 0x0003e2000c10152c */
[----:B------:R-:W-:-:S09]  /*7100*/  ISETP.GT.AND P5, PT, R6, RZ, P1 ;  /* 0x000000ff0600720c */ /* 0x000fd20000fa4270 */
[----:B------:R1:W-:Y:S01]  /*7110*/  @P4 STG.E.U16 desc[UR44][R8.64+0x52], R37 ;  /* 0x0000522508004986 */ /* 0x0003e2000c10152c */
[----:B------:R-:W-:-:S03]  /*7120*/  ISETP.GT.AND P4, PT, R6, 0x8, P2 ;  /* 0x000000080600780c */ /* 0x000fc60001784270 */
[----:B------:R1:W-:Y:S01]  /*7130*/  @P5 STG.E.U16 desc[UR44][R8.64+0x50], R36 ;  /* 0x0000502408005986 */ /* 0x0003e2000c10152c */
[----:B------:R-:W-:-:S09]  /*7140*/  ISETP.GT.AND P5, PT, R6, 0x8, P1 ;  /* 0x000000080600780c */ /* 0x000fd20000fa4270 */
[----:B------:R1:W-:Y:S01]  /*7150*/  @P4 STG.E.U16 desc[UR44][R14.64+0x52], R39 ;  /* 0x000052270e004986 */ /* 0x0003e2000c10152c */
[C---:B------:R-:W-:Y:S02]  /*7160*/  ISETP.GT.AND P4, PT, R6.reuse, 0x80, P3 ;  /* 0x000000800600780c */ /* 0x040fe40001f84270 */
[C---:B------:R-:W-:Y:S01]  /*7170*/  ISETP.GT.AND P3, PT, R6.reuse, 0x88, P3 ;  /* 0x000000880600780c */ /* 0x040fe20001f64270 */
[----:B------:R1:W-:Y:S01]  /*7180*/  @P5 STG.E.U16 desc[UR44][R14.64+0x50], R38 ;  /* 0x000050260e005986 */ /* 0x0003e2000c10152c */
[C---:B------:R-:W-:Y:S02]  /*7190*/  ISETP.GT.AND P5, PT, R6.reuse, 0x80, P0 ;  /* 0x000000800600780c */ /* 0x040fe400007a4270 */
[----:B------:R-:W-:-:S07]  /*71a0*/  ISETP.GT.AND P0, PT, R6, 0x88, P0 ;  /* 0x000000880600780c */ /* 0x000fce0000704270 */
[----:B------:R1:W-:Y:S01]  /*71b0*/  @P4 STG.E.U16 desc[UR44][R10.64+0x40], R24 ;  /* 0x000040180a004986 */ /* 0x0003e2000c10152c */
[C---:B------:R-:W-:Y:S02]  /*71c0*/  ISETP.GT.AND P4, PT, R6.reuse, 0x80, P1 ;  /* 0x000000800600780c */ /* 0x040fe40000f84270 */
[C---:B------:R-:W-:Y:S01]  /*71d0*/  ISETP.GT.AND P1, PT, R6.reuse, 0x88, P1 ;  /* 0x000000880600780c */ /* 0x040fe20000f24270 */
[----:B------:R1:W-:Y:S01]  /*71e0*/  @P5 STG.E.U16 desc[UR44][R10.64+0x42], R25 ;  /* 0x000042190a005986 */ /* 0x0003e2000c10152c */
[C---:B------:R-:W-:Y:S02]  /*71f0*/  ISETP.GT.AND P5, PT, R6.reuse, 0x80, P2 ;  /* 0x000000800600780c */ /* 0x040fe400017a4270 */
[----:B------:R-:W-:Y:S01]  /*7200*/  ISETP.GT.AND P2, PT, R6, 0x88, P2 ;  /* 0x000000880600780c */ /* 0x000fe20001744270 */
[----:B------:R1:W-:Y:S04]  /*7210*/  @P3 STG.E.U16 desc[UR44][R4.64+0x40], R26 ;  /* 0x0000401a04003986 */ /* 0x0003e8000c10152c */
[----:B------:R1:W-:Y:S04]  /*7220*/  @P0 STG.E.U16 desc[UR44][R4.64+0x42], R27 ;  /* 0x0000421b04000986 */ /* 0x0003e8000c10152c */
[----:B------:R1:W-:Y:S04]  /*7230*/  @P4 STG.E.U16 desc[UR44][R10.64+0x50], R28 ;  /* 0x0000501c0a004986 */ /* 0x0003e8000c10152c */
[----:B------:R1:W-:Y:S04]  /*7240*/  @P5 STG.E.U16 desc[UR44][R10.64+0x52], R29 ;  /* 0x0000521d0a005986 */ /* 0x0003e8000c10152c */
[----:B------:R1:W-:Y:S04]  /*7250*/  @P1 STG.E.U16 desc[UR44][R4.64+0x50], R30 ;  /* 0x0000501e04001986 */ /* 0x0003e8000c10152c */
[----:B------:R1:W-:Y:S02]  /*7260*/  @P2 STG.E.U16 desc[UR44][R4.64+0x52], R31 ;  /* 0x0000521f04002986 */ /* 0x0003e4000c10152c */
.L_x_120:
[----:B------:R-:W-:Y:S05]  /*7270*/  BSYNC B0 ;  /* 0x0000000000007941 */ /* 0x000fea0003800000 */
.L_x_28:
[----:B------:R-:W-:Y:S01]  /*7280*/  IADD3 R16, P0, R16, UR42, RZ ;  /* 0x0000002a10107c10 */ /* 0x000fe2000ff1e0ff */
[----:B------:R-:W-:Y:S01]  /*7290*/  ULDC.64 UR4, c[0x0][0x650] ;  /* 0x0001940000047ab9 */ /* 0x000fe20000000a00 */
[----:B0-----:R-:W-:Y:S01]  /*72a0*/  PRMT R3, RZ, 0x7610, R3 ;  /* 0x00007610ff037816 */ /* 0x001fe20000000003 */
[----:B------:R-:W-:Y:S01]  /*72b0*/  IMAD.MOV.U32 R82, RZ, RZ, -0x1 ;  /* 0xffffffffff527424 */ /* 0x000fe200078e00ff */
[----:B------:R-:W-:Y:S01]  /*72c0*/  IADD3.X R17, R17, UR38, RZ, P0, !PT ;  /* 0x0000002611117c10 */ /* 0x000fe200087fe4ff */
[----:B------:R-:W-:Y:S01]  /*72d0*/  IMAD.MOV.U32 R19, RZ, RZ, -0x1 ;  /* 0xffffffffff137424 */ /* 0x000fe200078e00ff */
[----:B------:R-:W-:-:S04]  /*72e0*/  ISETP.GE.U32.AND P0, PT, R16, UR4, PT ;  /* 0x0000000410007c0c */ /* 0x000fc8000bf06070 */
[----:B------:R-:W-:-:S13]  /*72f0*/  ISETP.GE.U32.AND.EX P0, PT, R17, UR5, PT, P0 ;  /* 0x0000000511007c0c */ /* 0x000fda000bf06100 */
[----:B------:R-:W-:Y:S05]  /*7300*/  @P0 BRA `(.L_x_121) ;  /* 0x0000000400500947 */ /* 0x000fea0003800000 */
[----:B-1----:R-:W0:Y:S01]  /*7310*/  LDC.64 R10, c[0x0][0x628] ;  /* 0x00018a00ff0a7b82 */ /* 0x002e220000000a00 */
[----:B------:R-:W1:Y:S01]  /*7320*/  S2R R12, SR_CTAID.X ;  /* 0x00000000000c7919 */ /* 0x000e620000002500 */
[----:B------:R-:W-:Y:S02]  /*7330*/  IMAD.MOV.U32 R8, RZ, RZ, R16 ;  /* 0x000000ffff087224 */ /* 0x000fe400078e0010 */
[----:B------:R-:W-:Y:S01]  /*7340*/  IMAD.MOV.U32 R9, RZ, RZ, R17 ;  /* 0x000000ffff097224 */ /* 0x000fe200078e0011 */
[----:B------:R-:W0:Y:S03]  /*7350*/  S2R R20, SR_CTAID.Y ;  /* 0x0000000000147919 */ /* 0x000e260000002600 */
[----:B------:R-:W1:Y:S08]  /*7360*/  LDC R0, c[0x0][0x630] ;  /* 0x00018c00ff007b82 */ /* 0x000e700000000800 */
[----:B--2---:R-:W2:Y:S01]  /*7370*/  LDC.64 R14, c[0x0][0x620] ;  /* 0x00018800ff0e7b82 */ /* 0x004ea20000000a00 */
        /* <DEDUP_REMOVED lines=13> */
.L_x_122:
[-CC-:B------:R-:W-:Y:S01]  /*7450*/  SHF.R.U64 R19, R8, R0.reuse, R9.reuse ;  /* 0x0000000008137219 */ /* 0x180fe20000001209 */
[----:B------:R-:W0:Y:S01]  /*7460*/  LDC.64 R26, c[0x0][0x640] ;  /* 0x00019000ff1a7b82 */ /* 0x000e220000000a00 */
[----:B------:R-:W-:Y:S01]  /*7470*/  SHF.R.U32.HI R0, RZ, R0, R9 ;  /* 0x00000000ff007219 */ /* 0x000fe20000011609 */
[----:B------:R-:W-:Y:S01]  /*7480*/  ULDC UR4, c[0x0][0x150] ;  /* 0x0000540000047ab9 */ /* 0x000fe20000000800 */
[----:B------:R-:W-:Y:S02]  /*7490*/  IADD3 R3, P0, RZ, -R19, RZ ;  /* 0x80000013ff037210 */ /* 0x000fe40007f1e0ff */
[----:B------:R-:W-:-:S03]  /*74a0*/  I2FP.F32.U32 R7, R12 ;  /* 0x0000000c00077245 */ /* 0x000fc60000201000 */
[----:B------:R-:W1:Y:S01]  /*74b0*/  LDC R6, c[0x0][0x618] ;  /* 0x00018600ff067b82 */ /* 0x000e620000000800 */
[----:B------:R-:W-:Y:S02]  /*74c0*/  IMAD.X R5, RZ, RZ, ~R0, P0 ;  /* 0x000000ffff057224 */ /* 0x000fe400000e0e00 */
[----:B------:R-:W-:Y:S01]  /*74d0*/  FMUL R7, R7, UR4 ;  /* 0x0000000407077c20 */ /* 0x000fe20008400000 */
[----:B------:R-:W-:Y:S01]  /*74e0*/  ULDC UR4, c[0x0][0x154] ;  /* 0x0000550000047ab9 */ /* 0x000fe20000000800 */
[-C--:B------:R-:W-:Y:S02]  /*74f0*/  IMAD R0, R5, R14.reuse, RZ ;  /* 0x0000000e05007224 */ /* 0x080fe400078e02ff */
[C---:B------:R-:W-:Y:S01]  /*7500*/  IMAD.WIDE.U32 R4, R3.reuse, R14, R16 ;  /* 0x0000000e03047225 */ /* 0x040fe200078e0010 */
[----:B------:R-:W2:Y:S01]  /*7510*/  LDC R8, c[0x0][0x608] ;  /* 0x00018200ff087b82 */ /* 0x000ea20000000800 */
[----:B------:R-:W3:Y:S02]  /*7520*/  F2I.U32.TRUNC.NTZ R7, R7 ;  /* 0x0000000700077305 */ /* 0x000ee4000020f000 */
[----:B------:R-:W-:Y:S01]  /*7530*/  IMAD R3, R3, R15, R0 ;  /* 0x0000000f03037224 */ /* 0x000fe200078e0200 */
[----:B------:R-:W-:-:S03]  /*7540*/  I2FP.F32.U32 R0, R20 ;  /* 0x0000001400007245 */ /* 0x000fc60000201000 */
[----:B------:R-:W-:Y:S01]  /*7550*/  IMAD.IADD R3, R5, 0x1, R3 ;  /* 0x0000000105037824 */ /* 0x000fe200078e0203 */
[----:B------:R-:W4:Y:S01]  /*7560*/  LDC R11, c[0x0][0x658] ;  /* 0x00019600ff0b7b82 */ /* 0x000f220000000800 */
[----:B0-----:R-:W-:-:S04]  /*7570*/  ISETP.NE.U32.AND P0, PT, R26, RZ, PT ;  /* 0x000000ff1a00720c */ /* 0x001fc80003f05070 */
[----:B------:R-:W-:-:S03]  /*7580*/  ISETP.NE.AND.EX P0, PT, R27, RZ, PT, P0 ;  /* 0x000000ff1b00720c */ /* 0x000fc60003f05300 */
[----:B------:R-:W0:Y:S01]  /*7590*/  LDC R9, c[0x0][0x144] ;  /* 0x00005100ff097b82 */ /* 0x000e220000000800 */
[-C--:B-1----:R-:W-:Y:S01]  /*75a0*/  SHF.R.U64 R10, R4, R6.reuse, R3 ;  /* 0x00000006040a7219 */ /* 0x082fe20000001203 */
[----:B---3--:R-:W-:Y:S01]  /*75b0*/  IMAD.MOV R7, RZ, RZ, -R7 ;  /* 0x000000ffff077224 */ /* 0x008fe200078e0a07 */
[----:B------:R-:W-:Y:S01]  /*75c0*/  SHF.R.U32.HI R3, RZ, R6, R3 ;  /* 0x00000006ff037219 */ /* 0x000fe20000011603 */
[----:B------:R-:W-:-:S04]  /*75d0*/  FMUL R6, R0, UR4 ;  /* 0x0000000400067c20 */ /* 0x000fc80008400000 */
[----:B------:R-:W1:Y:S01]  /*75e0*/  LDC R21, c[0x0][0x148] ;  /* 0x00005200ff157b82 */ /* 0x000e620000000800 */
[----:B------:R3:W0:Y:S01]  /*75f0*/  F2I.U32.TRUNC.NTZ R14, R6 ;  /* 0x00000006000e7305 */ /* 0x000622000020f000 */
[-CC-:B--2---:R-:W-:Y:S02]  /*7600*/  SHF.R.U64 R13, R10, R8.reuse, R3.reuse ;  /* 0x000000080a0d7219 */ /* 0x184fe40000001203 */
[----:B------:R-:W-:-:S04]  /*7610*/  SHF.R.U32.HI R0, RZ, R8, R3 ;  /* 0x00000008ff007219 */ /* 0x000fc80000011603 */
[----:B------:R-:W2:Y:S01]  /*7620*/  LDC R24, c[0x0][0x600] ;  /* 0x00018000ff187b82 */ /* 0x000ea20000000800 */
[-CC-:B----4-:R-:W-:Y:S02]  /*7630*/  SHF.R.U64 R15, R13, R11.reuse, R0.reuse ;  /* 0x0000000b0d0f7219 */ /* 0x190fe40000001200 */
[----:B------:R-:W-:-:S03]  /*7640*/  SHF.R.U32.HI R5, RZ, R11, R0 ;  /* 0x0000000bff057219 */ /* 0x000fc60000011600 */
[----:B------:R-:W-:Y:S02]  /*7650*/  IMAD.MOV.U32 R4, RZ, RZ, R15 ;  /* 0x000000ffff047224 */ /* 0x000fe400078e000f */
[----:B------:R-:W4:Y:S01]  /*7660*/  LDC R28, c[0x0][0x648] ;  /* 0x00019200ff1c7b82 */ /* 0x000f220000000800 */
[----:B0-----:R-:W-:-:S07]  /*7670*/  IMAD R25, R9, R7, R12 ;  /* 0x0000000709197224 */ /* 0x001fce00078e020c */
[----:B------:R-:W0:Y:S08]  /*7680*/  LDC R29, c[0x0][0x638] ;  /* 0x00018e00ff1d7b82 */ /* 0x000e300000000800 */
[----:B------:R-:W0:Y:S01]  /*7690*/  LDC R30, c[0x0][0x610] ;  /* 0x00018400ff1e7b82 */ /* 0x000e220000000800 */
[----:B-123--:R-:W-:Y:S05]  /*76a0*/  @!P0 BRA `(.L_x_123) ;  /* 0x0000000000288947 */ /* 0x00efea0003800000 */
        /* <DEDUP_REMOVED lines=10> */
.L_x_123:
[----:B------:R-:W-:Y:S01]  /*7750*/  ISETP.NE.AND P0, PT, R2, 0x1, PT ;  /* 0x000000010200780c */ /* 0x000fe20003f05270 */
[----:B------:R-:W-:Y:S01]  /*7760*/  IMAD.MOV R14, RZ, RZ, -R14 ;  /* 0x000000ffff0e7224 */ /* 0x000fe200078e0a0e */
[----:B----4-:R-:W-:Y:S01]  /*7770*/  SHF.R.U64 R0, R4, R28, R5 ;  /* 0x0000001c04007219 */ /* 0x010fe20000001205 */
[----:B------:R-:W-:Y:S01]  /*7780*/  VIADD R5, R24, 0xffffffff ;  /* 0xffffffff18057836 */ /* 0x000fe20000000000 */
[----:B------:R-:W-:-:S03]  /*7790*/  LOP3.LUT R3, R13, R80, RZ, 0xc0, !PT ;  /* 0x000000500d037212 */ /* 0x000fc600078ec0ff */
[----:B------:R-:W-:Y:S01]  /*77a0*/  IMAD.MOV R4, RZ, RZ, -R0 ;  /* 0x000000ffff047224 */ /* 0x000fe200078e0a00 */
[----:B------:R-:W-:Y:S01]  /*77b0*/  LOP3.LUT R10, R10, R5, RZ, 0xc0, !PT ;  /* 0x000000050a0a7212 */ /* 0x000fe200078ec0ff */
[----:B------:R-:W-:Y:S02]  /*77c0*/  IMAD R0, R76, R0, R3 ;  /* 0x000000004c007224 */ /* 0x000fe400078e0203 */
[----:B0-----:R-:W-:Y:S02]  /*77d0*/  IMAD R3, R4, R29, R15 ;  /* 0x0000001d04037224 */ /* 0x001fe400078e020f */
[----:B------:R-:W-:Y:S02]  /*77e0*/  @P0 IMAD R25, R21, R14, R20 ;  /* 0x0000000e15190224 */ /* 0x000fe400078e0214 */
[----:B------:R-:W-:Y:S02]  /*77f0*/  IMAD R5, R3, R24, R10 ;  /* 0x0000001803057224 */ /* 0x000fe400078e020a */
[----:B------:R-:W-:-:S02]  /*7800*/  IMAD R0, R0, R30, R25 ;  /* 0x0000001e00007224 */ /* 0x000fc400078e0219 */
[----:B------:R-:W-:-:S03]  /*7810*/  IMAD.MOV.U32 R4, RZ, RZ, 0x1 ;  /* 0x00000001ff047424 */ /* 0x000fc600078e00ff */
[----:B------:R-:W-:Y:S02]  /*7820*/  SEL R82, R5, R0, !P0 ;  /* 0x0000000005527207 */ /* 0x000fe40004000000 */
[----:B------:R-:W-:Y:S02]  /*7830*/  PRMT R3, R4, 0x7610, R3 ;  /* 0x0000761004037816 */ /* 0x000fe40000000003 */
[----:B------:R-:W-:-:S07]  /*7840*/  SEL R0, R0, R5, !P0 ;  /* 0x0000000500007207 */ /* 0x000fce0004000000 */
.L_x_121:
[----:B------:R-:W-:Y:S01]  /*7850*/  LOP3.LUT P0, RZ, R3, 0xff, RZ, 0xc0, !PT ;  /* 0x000000ff03ff7812 */ /* 0x000fe2000780c0ff */
[----:B------:R-:W-:-:S12]  /*7860*/  IMAD.MOV.U32 R83, RZ, RZ, R0 ;  /* 0x000000ffff537224 */ /* 0x000fd800078e0000 */
[----:B------:R-:W-:Y:S05]  /*7870*/  @P0 BRA `(.L_x_124) ;  /* 0xffffff98003c0947 */ /* 0x000fea000383ffff */
[----:B------:R-:W-:Y:S05]  /*7880*/  EXIT ;  /* 0x000000000000794d */ /* 0x000fea0003800000 */
.L_x_3:
        /* <DEDUP_REMOVED lines=26> */
.L_x_126:
[--C-:B------:R-:W-:Y:S01]  /*7a30*/  SHF.R.U64 R14, R12, R20, R13.reuse ;  /* 0x000000140c0e7219 */ /* 0x100fe2000000120d */
[----:B------:R-:W0:Y:S01]  /*7a40*/  LDC R24, c[0x0][0x618] ;  /* 0x00018600ff187b82 */ /* 0x000e220000000800 */
[----:B------:R-:W-:Y:S01]  /*7a50*/  I2FP.F32.U32 R8, R6 ;  /* 0x0000000600087245 */ /* 0x000fe20000201000 */
[----:B------:R-:W-:Y:S01]  /*7a60*/  ULDC UR4, c[0x0][0x150] ;  /* 0x0000540000047ab9 */ /* 0x000fe20000000800 */
[----:B------:R-:W-:Y:S02]  /*7a70*/  SHF.R.U32.HI R7, RZ, R20, R13 ;  /* 0x00000014ff077219 */ /* 0x000fe4000001160d */
[----:B------:R-:W-:Y:S01]  /*7a80*/  IADD3 R11, P0, RZ, -R14, RZ ;  /* 0x8000000eff0b7210 */ /* 0x000fe20007f1e0ff */
[----:B------:R-:W-:Y:S01]  /*7a90*/  FMUL R13, R8, UR4 ;  /* 0x00000004080d7c20 */ /* 0x000fe20008400000 */
[----:B------:R-:W-:Y:S01]  /*7aa0*/  ULDC UR4, c[0x0][0x154] ;  /* 0x0000550000047ab9 */ /* 0x000fe20000000800 */
[----:B------:R-:W1:Y:S02]  /*7ab0*/  LDC.64 R26, c[0x0][0x640] ;  /* 0x00019000ff1a7b82 */ /* 0x000e640000000a00 */
[----:B------:R-:W-:-:S02]  /*7ac0*/  IMAD.X R7, RZ, RZ, ~R7, P0 ;  /* 0x000000ffff077224 */ /* 0x000fc400000e0e07 */
[----:B------:R-:W2:Y:S01]  /*7ad0*/  F2I.U32.TRUNC.NTZ R13, R13 ;  /* 0x0000000d000d7305 */ /* 0x000ea2000020f000 */
[----:B------:R-:W-:-:S03]  /*7ae0*/  IMAD.WIDE.U32 R8, R11, R22, R16 ;  /* 0x000000160b087225 */ /* 0x000fc600078e0010 */
[----:B------:R-:W3:Y:S01]  /*7af0*/  LDC R15, c[0x0][0x144] ;  /* 0x00005100ff0f7b82 */ /* 0x000ee20000000800 */
[----:B------:R-:W-:-:S04]  /*7b00*/  IMAD R10, R7, R22, RZ ;  /* 0x00000016070a7224 */ /* 0x000fc800078e02ff */
[----:B------:R-:W-:Y:S02]  /*7b10*/  IMAD R7, R11, R23, R10 ;  /* 0x000000170b077224 */ /* 0x000fe400078e020a */
[----:B------:R-:W-:Y:S01]  /*7b20*/  IMAD.MOV.U32 R10, RZ, RZ, -0x1 ;  /* 0xffffffffff0a7424 */ /* 0x000fe200078e00ff */
[----:B------:R-:W4:Y:S01]  /*7b30*/  LDC R20, c[0x0][0x608] ;  /* 0x00018200ff147b82 */ /* 0x000f220000000800 */
[----:B------:R-:W-:Y:S01]  /*7b40*/  IMAD.IADD R7, R9, 0x1, R7 ;  /* 0x0000000109077824 */ /* 0x000fe200078e0207 */
[----:B------:R-:W-:-:S04]  /*7b50*/  I2FP.F32.U32 R9, R3 ;  /* 0x0000000300097245 */ /* 0x000fc80000201000 */
[-C--:B0-----:R-:W-:Y:S01]  /*7b60*/  SHF.R.U64 R12, R8, R24.reuse, R7 ;  /* 0x00000018080c7219 */ /* 0x081fe20000001207 */
[----:B--2---:R-:W-:Y:S01]  /*7b70*/  IMAD.MOV R8, RZ, RZ, -R13 ;  /* 0x000000ffff087224 */ /* 0x004fe200078e0a0d */
[----:B------:R-:W0:Y:S01]  /*7b80*/  LDC R11, c[0x0][0x658] ;  /* 0x00019600ff0b7b82 */ /* 0x000e220000000800 */
[----:B-1----:R-:W-:Y:S01]  /*7b90*/  ISETP.NE.U32.AND P0, PT, R26, RZ, PT ;  /* 0x000000ff1a00720c */ /* 0x002fe20003f05070 */
[----:B------:R-:W-:Y:S01]  /*7ba0*/  FMUL R9, R9, UR4 ;  /* 0x0000000409097c20 */ /* 0x000fe20008400000 */
[----:B------:R-:W-:Y:S02]  /*7bb0*/  SHF.R.U32.HI R7, RZ, R24, R7 ;  /* 0x00000018ff077219 */ /* 0x000fe40000011607 */
[----:B------:R-:W-:-:S03]  /*7bc0*/  ISETP.NE.AND.EX P0, PT, R27, RZ, PT, P0 ;  /* 0x000000ff1b00720c */ /* 0x000fc60003f05300 */
[----:B------:R-:W1:Y:S01]  /*7bd0*/  LDC R22, c[0x0][0x148] ;  /* 0x00005200ff167b82 */ /* 0x000e620000000800 */
[----:B---3--:R-:W-:Y:S02]  /*7be0*/  IMAD R23, R15, R8, R6 ;  /* 0x000000080f177224 */ /* 0x008fe400078e0206 */
[----:B------:R-:W-:-:S05]  /*7bf0*/  IMAD.MOV.U32 R8, RZ, RZ, 0x1 ;  /* 0x00000001ff087424 */ /* 0x000fca00078e00ff */
[----:B------:R-:W2:Y:S01]  /*7c00*/  LDC R21, c[0x0][0x600] ;  /* 0x00018000ff157b82 */ /* 0x000ea20000000800 */
[-CC-:B----4-:R-:W-:Y:S02]  /*7c10*/  SHF.R.U64 R15, R12, R20.reuse, R7.reuse ;  /* 0x000000140c0f7219 */ /* 0x190fe40000001207 */
[----:B------:R-:W-:Y:S02]  /*7c20*/  SHF.R.U32.HI R6, RZ, R20, R7 ;  /* 0x00000014ff067219 */ /* 0x000fe40000011607 */
[----:B------:R3:W4:Y:S03]  /*7c30*/  F2I.U32.TRUNC.NTZ R20, R9 ;  /* 0x0000000900147305 */ /* 0x000726000020f000 */
[----:B------:R-:W1:Y:S01]  /*7c40*/  LDC R25, c[0x0][0x648] ;  /* 0x00019200ff197b82 */ /* 0x000e620000000800 */
[-C--:B0-----:R-:W-:Y:S02]  /*7c50*/  SHF.R.U64 R19, R15, R11.reuse, R6 ;  /* 0x0000000b0f137219 */ /* 0x081fe40000001206 */
[----:B------:R-:W-:-:S02]  /*7c60*/  SHF.L.U32 R10, R10, R11, RZ ;  /* 0x0000000b0a0a7219 */ /* 0x000fc400000006ff */
[-C--:B------:R-:W-:Y:S01]  /*7c70*/  SHF.R.U32.HI R7, RZ, R11.reuse, R6 ;  /* 0x0000000bff077219 */ /* 0x080fe20000011606 */
[----:B------:R-:W-:Y:S01]  /*7c80*/  IMAD.MOV.U32 R6, RZ, RZ, R19 ;  /* 0x000000ffff067224 */ /* 0x000fe200078e0013 */
[----:B------:R-:W-:Y:S01]  /*7c90*/  SHF.L.U32 R24, R8, R11, RZ ;  /* 0x0000000b08187219 */ /* 0x000fe200000006ff */
[----:B------:R-:W0:Y:S01]  /*7ca0*/  LDC R28, c[0x0][0x638] ;  /* 0x00018e00ff1c7b82 */ /* 0x000e220000000800 */
[----:B------:R-:W-:-:S07]  /*7cb0*/  LOP3.LUT R30, RZ, R10, RZ, 0x33, !PT ;  /* 0x0000000aff1e7212 */ /* 0x000fce00078e33ff */
[----:B------:R-:W0:Y:S01]  /*7cc0*/  LDC R29, c[0x0][0x610] ;  /* 0x00018400ff1d7b82 */ /* 0x000e220000000800 */
[----:B---34-:R-:W-:Y:S05]  /*7cd0*/  @!P0 BRA `(.L_x_127) ;  /* 0x0000000000288947 */ /* 0x018fea0003800000 */
[----:B------:R-:W3:Y:S02]  /*7ce0*/  LDC R6, c[0x0][0x64c] ;  /* 0x00019300ff067b82 */ /* 0x000ee40000000800 */
[----:B---3--:R-:W-:-:S05]  /*7cf0*/  IADD3 R11, P0, R19, R6, RZ ;  /* 0x00000006130b7210 */ /* 0x008fca0007f1e0ff */
        /* <DEDUP_REMOVED lines=8> */
.L_x_127:
[----:B------:R-:W-:Y:S01]  /*7d80*/  ISETP.NE.AND P0, PT, R2, 0x1, PT ;  /* 0x000000010200780c */ /* 0x000fe20003f05270 */
[----:B--2---:R-:W-:Y:S01]  /*7d90*/  VIADD R9, R21, 0xffffffff ;  /* 0xffffffff15097836 */ /* 0x004fe20000000000 */
[----:B-1----:R-:W-:Y:S01]  /*7da0*/  SHF.R.U64 R7, R6, R25, R7 ;  /* 0x0000001906077219 */ /* 0x002fe20000001207 */
[----:B------:R-:W-:Y:S01]  /*7db0*/  IMAD.MOV R20, RZ, RZ, -R20 ;  /* 0x000000ffff147224 */ /* 0x000fe200078e0a14 */
[----:B------:R-:W-:Y:S02]  /*7dc0*/  LOP3.LUT R6, R15, R30, RZ, 0xc0, !PT ;  /* 0x0000001e0f067212 */ /* 0x000fe400078ec0ff */
[----:B------:R-:W-:Y:S01]  /*7dd0*/  LOP3.LUT R12, R12, R9, RZ, 0xc0, !PT ;  /* 0x000000090c0c7212 */ /* 0x000fe200078ec0ff */
[----:B------:R-:W-:Y:S02]  /*7de0*/  IMAD.MOV R8, RZ, RZ, -R7 ;  /* 0x000000ffff087224 */ /* 0x000fe400078e0a07 */
[----:B------:R-:W-:Y:S02]  /*7df0*/  IMAD R6, R24, R7, R6 ;  /* 0x0000000718067224 */ /* 0x000fe400078e0206 */
[----:B------:R-:W-:-:S02]  /*7e00*/  IMAD.MOV.U32 R9, RZ, RZ, 0x1 ;  /* 0x00000001ff097424 */ /* 0x000fc400078e00ff */
[----:B------:R-:W-:Y:S02]  /*7e10*/  @P0 IMAD R23, R22, R20, R3 ;  /* 0x0000001416170224 */ /* 0x000fe400078e0203 */
[----:B0-----:R-:W-:Y:S02]  /*7e20*/  IMAD R3, R8, R28, R19 ;  /* 0x0000001c08037224 */ /* 0x001fe400078e0213 */
[----:B------:R-:W-:Y:S02]  /*7e30*/  IMAD R13, R6, R29, R23 ;  /* 0x0000001d060d7224 */ /* 0x000fe400078e0217 */
[----:B------:R-:W-:Y:S02]  /*7e40*/  IMAD R6, R3, R21, R12 ;  /* 0x0000001503067224 */ /* 0x000fe400078e020c */
[----:B------:R-:W-:-:S03]  /*7e50*/  IMAD.MOV.U32 R8, RZ, RZ, R14 ;  /* 0x000000ffff087224 */ /* 0x000fc600078e000e */
[----:B------:R-:W-:Y:S02]  /*7e60*/  SEL R20, R6, R13, !P0 ;  /* 0x0000000d06147207 */ /* 0x000fe40004000000 */
[----:B------:R-:W-:-:S07]  /*7e70*/  SEL R13, R13, R6, !P0 ;  /* 0x000000060d0d7207 */ /* 0x000fce0004000000 */
.L_x_125:
[----:B------:R-:W-:-:S08]  /*7e80*/  NOP ;  /* 0x0000000000007918 */ /* 0x000fd00000000000 */
[----:B------:R-:W0:-:S00]  /*7e90*/  USETMAXREG.DEALLOC.CTAPOOL 0x28 ;  /* 0x00000028000079c8 */ /* 0x000e0000080e0500 */
[----:B0-----:R-:W-:-:S13]  /*7ea0*/  ISETP.NE.AND P0, PT, R0, RZ, PT ;  /* 0x000000ff0000720c */ /* 0x001fda0003f05270 */
[----:B------:R-:W-:Y:S05]  /*7eb0*/  @P0 EXIT ;  /* 0x000000000000094d */ /* 0x000fea0003800000 */
[----:B------:R-:W-:Y:S01]  /*7ec0*/  LOP3.LUT P0, RZ, R9, 0xff, RZ, 0xc0, !PT ;  /* 0x000000ff09ff7812 */ /* 0x000fe2000780c0ff */
[----:B------:R-:W-:Y:S02]  /*7ed0*/  IMAD.MOV.U32 R0, RZ, RZ, 0x1 ;  /* 0x00000001ff007424 */ /* 0x000fe400078e00ff */
[----:B------:R-:W-:-:S10]  /*7ee0*/  IMAD.MOV.U32 R3, RZ, RZ, RZ ;  /* 0x000000ffff037224 */ /* 0x000fd400078e00ff */
[----:B------:R-:W-:Y:S05]  /*7ef0*/  @!P0 BRA `(.L_x_128) ;  /* 0x0000000c004c8947 */ /* 0x000fea0003800000 */
[----:B------:R-:W0:Y:S01]  /*7f00*/  LDC R0, c[0x0][0x28c] ;  /* 0x0000a300ff007b82 */ /* 0x000e220000000800 */
[----:B------:R-:W-:Y:S01]  /*7f10*/  LOP3.LUT P0, RZ, R4, 0x1f, RZ, 0xc0, !PT ;  /* 0x0000001f04ff7812 */ /* 0x000fe2000780c0ff */
[----:B------:R-:W-:Y:S01]  /*7f20*/  ULDC UR5, c[0x0][0x658] ;  /* 0x0001960000057ab9 */ /* 0x000fe20000000800 */
[----:B------:R-:W-:Y:S01]  /*7f30*/  UMOV UR6, 0xffffffff ;  /* 0xffffffff00067882 */ /* 0x000fe20000000000 */
[----:B------:R-:W-:Y:S01]  /*7f40*/  BSSY B0, `(.L_x_128) ;  /* 0x00000ce000007945 */ /* 0x000fe20003800000 */
[----:B------:R-:W-:Y:S01]  /*7f50*/  USHF.L.U32 UR6, UR6, UR5, URZ ;  /* 0x0000000506067299 */ /* 0x000fe2000800063f */
[C---:B------:R-:W-:Y:S01]  /*7f60*/  ISETP.NE.AND P2, PT, R5.reuse, RZ, PT ;  /* 0x000000ff0500720c */ /* 0x040fe20003f45270 */
[----:B------:R-:W-:Y:S01]  /*7f70*/  IMAD.MOV.U32 R11, RZ, RZ, 0x1 ;  /* 0x00000001ff0b7424 */ /* 0x000fe200078e00ff */
[----:B------:R-:W-:Y:S01]  /*7f80*/  ISETP.NE.OR P0, PT, R5, RZ, !P0 ;  /* 0x000000ff0500720c */ /* 0x000fe20004705670 */
[----:B------:R-:W-:Y:S01]  /*7f90*/  ULDC UR4, c[0x0][0x600] ;  /* 0x0001800000047ab9 */ /* 0x000fe20000000800 */
[----:B------:R-:W-:Y:S01]  /*7fa0*/  LOP3.LUT R19, R18, 0x2, RZ, 0xfc, !PT ;  /* 0x0000000212137812 */ /* 0x000fe200078efcff */
[----:B------:R-:W-:Y:S01]  /*7fb0*/  UMOV UR7, 0x1 ;  /* 0x0000000100077882 */ /* 0x000fe20000000000 */
[----:B------:R-:W-:-:S02]  /*7fc0*/  UIADD3 UR4, UR4, -0x1, URZ ;  /* 0xffffffff04047890 */ /* 0x000fc4000fffe03f */
[----:B------:R-:W-:Y:S02]  /*7fd0*/  USHF.L.U32 UR5, UR7, UR5, URZ ;  /* 0x0000000507057299 */ /* 0x000fe4000800063f */
[----:B------:R-:W-:Y:S01]  /*7fe0*/  ULOP3.LUT UR13, URZ, UR6, URZ, 0x33, !UPT ;  /* 0x000000063f0d7292 */ /* 0x000fe2000f8e333f */
[----:B------:R-:W-:Y:S01]  /*7ff0*/  ULDC.64 UR22, c[0x0][0x198] ;  /* 0x0000660000167ab9 */ /* 0x000fe20000000a00 */
[----:B0-----:R-:W-:-:S05]  /*8000*/  VIADD R0, R0, 0x7f ;  /* 0x0000007f00007836 */ /* 0x001fca0000000000 */
[----:B------:R-:W-:-:S04]  /*8010*/  SHF.R.S32.HI R3, RZ, 0x1f, R0 ;  /* 0x0000001fff037819 */ /* 0x000fc80000011400 */
[----:B------:R-:W-:Y:S01]  /*8020*/  LEA.HI R3, R3, R0, RZ, 0x7 ;  /* 0x0000000003037211 */ /* 0x000fe200078f38ff */
[----:B------:R-:W-:-:S03]  /*8030*/  IMAD.MOV.U32 R0, RZ, RZ, 0x1 ;  /* 0x00000001ff007424 */ /* 0x000fc600078e00ff */
[----:B------:R-:W-:Y:S01]  /*8040*/  SHF.R.S32.HI R12, RZ, 0x7, R3 ;  /* 0x00000007ff0c7819 */ /* 0x000fe20000011403 */
[----:B------:R-:W-:-:S04]  /*8050*/  IMAD.MOV.U32 R3, RZ, RZ, RZ ;  /* 0x000000ffff037224 */ /* 0x000fc800078e00ff */
[----:B------:R-:W-:-:S07]  /*8060*/  VIADD R10, R12, 0x1 ;  /* 0x000000010c0a7836 */ /* 0x000fce0000000000 */
.L_x_140:
[----:B------:R-:W-:-:S03]  /*8070*/  UMOV UR6, 0xffffffff ;  /* 0xffffffff00067882 */ /* 0x000fc60000000000 */
[----:B------:R-:W-:Y:S05]  /*8080*/  BRA.DIV UR6, `(.L_x_129) ;  /* 0x0000000e068c7947 */ /* 0x000fea000b800000 */
[----:B------:R-:W-:-:S13]  /*8090*/  ELECT P6, URZ, PT ;  /* 0x00000000003f782f */ /* 0x000fda00038c0000 */
.L_x_149:
[----:B------:R-:W0:Y:S01]  /*80a0*/  LDC R4, c[0x0][0x28c] ;  /* 0x0000a300ff047b82 */ /* 0x000e220000000800 */
[----:B------:R-:W-:Y:S01]  /*80b0*/  BSSY B1, `(.L_x_130) ;  /* 0x0000043000017945 */ /* 0x000fe20003800000 */
[----:B0-----:R-:W-:-:S13]  /*80c0*/  ISETP.LT.OR P6, PT, R4, 0x1, !P6 ;  /* 0x000000010400780c */ /* 0x001fda00077c1670 */
[----:B------:R-:W-:Y:S05]  /*80d0*/  @P6 BRA `(.L_x_131) ;  /* 0x0000000400006947 */ /* 0x000fea0003800000 */
[----:B------:R-:W-:Y:S02]  /*80e0*/  IMAD.SHL.U32 R13, R13, 0x100, RZ ;  /* 0x000001000d0d7824 */ /* 0x000fe400078e00ff */
[----:B------:R-:W-:Y:S02]  /*80f0*/  IMAD R20, R20, 0x30, RZ ;  /* 0x0000003014147824 */ /* 0x000fe400078e02ff */
[----:B------:R-:W-:Y:S02]  /*8100*/  IMAD.MOV.U32 R21, RZ, RZ, RZ ;  /* 0x000000ffff157224 */ /* 0x000fe400078e00ff */
[----:B------:R-:W-:Y:S02]  /*8110*/  IMAD.MOV.U32 R4, RZ, RZ, R10 ;  /* 0x000000ffff047224 */ /* 0x000fe400078e000a */
[----:B------:R-:W-:Y:S02]  /*8120*/  IMAD.MOV.U32 R5, RZ, RZ, R0 ;  /* 0x000000ffff057224 */ /* 0x000fe400078e0000 */
[----:B------:R-:W-:-:S07]  /*8130*/  IMAD.MOV.U32 R6, RZ, RZ, R3 ;  /* 0x000000ffff067224 */ /* 0x000fce00078e0003 */
.L_x_135:
[----:B------:R-:W0:Y:S01]  /*8140*/  S2R R14, SR_CgaCtaId ;  /* 0x00000000000e7919 */ /* 0x000e220000008800 */
[----:B------:R-:W-:Y:S01]  /*8150*/  MOV R7, 0x400 ;  /* 0x0000040000077802 */ /* 0x000fe20000000f00 */
[----:B------:R-:W1:Y:S03]  /*8160*/  @!P2 LDC R9, c[0x0][0x500] ;  /* 0x00014000ff09ab82 */ /* 0x000e660000000800 */
[----:B0-----:R-:W-:Y:S02]  /*8170*/  LEA R15, R14, R7, 0x18 ;  /* 0x000000070e0f7211 */ /* 0x001fe400078ec0ff */
[----:B------:R-:W-:-:S03]  /*8180*/  SHF.L.U32 R7, R5, 0x1f, RZ ;  /* 0x0000001f05077819 */ /* 0x000fc600000006ff */
[----:B------:R-:W-:-:S04]  /*8190*/  IMAD R14, R6, 0x8, R15 ;  /* 0x00000008060e7824 */ /* 0x000fc800078e020f */
[----:B------:R-:W0:Y:S02]  /*81a0*/  SYNCS.PHASECHK.TRANS64.TRYWAIT P1, [R14+URZ+0x10], R7 ;  /* 0x000010070e0075a7 */ /* 0x000e24000802017f */
[----:B01----:R-:W-:Y:S05]  /*81b0*/  @!P1 BRA `(.L_x_132) ;  /* 0x0000000c00609947 */ /* 0x003fea0003800000 */
.L_x_150:
[----:B0-----:R-:W-:Y:S01]  /*81c0*/  PRMT R7, R19, 0x9910, RZ ;  /* 0x0000991013077816 */ /* 0x001fe200000000ff */
[----:B------:R0:W-:Y:S03]  /*81d0*/  @!P2 SYNCS.ARRIVE.TRANS64 RZ, [R14+URZ], R9 ;  /* 0x000000090effa9a7 */ /* 0x0001e6000800003f */
[----:B------:R-:W-:-:S13]  /*81e0*/  ISETP.NE.AND P1, PT, R7, 0x2, PT ;  /* 0x000000020700780c */ /* 0x000fda0003f25270 */
[----:B0-----:R-:W-:Y:S05]  /*81f0*/  @P1 BRA `(.L_x_133) ;  /* 0x0000000000041947 */ /* 0x001fea0003800000 */
[----:B------:R-:W-:Y:S01]  /*8200*/  BPT.TRAP 0x1 ;  /* 0x000000040000795c */ /* 0x000fe20000300000 */
.L_x_133:
[----:B------:R-:W-:Y:S05]  /*8210*/  @P0 BRA `(.L_x_134) ;  /* 0x0000000000040947 */ /* 0x000fea0003800000 */
[----:B------:R-:W-:Y:S01]  /*8220*/  BPT.TRAP 0x1 ;  /* 0x000000040000795c */ /* 0x000fe20000300000 */
.L_x_134:
[C-C-:B------:R-:W-:Y:S01]  /*8230*/  IMAD R7, R6.reuse, 0x10000, R15.reuse ;  /* 0x0001000006077824 */ /* 0x140fe200078e020f */
[----:B------:R-:W-:Y:S01]  /*8240*/  R2UR UR34, R21 ;  /* 0x00000000152272ca */ /* 0x000fe200000e0000 */
[----:B------:R-:W-:Y:S01]  /*8250*/  IMAD R15, R6, 0x3000, R15 ;  /* 0x00003000060f7824 */ /* 0x000fe200078e020f */
[----:B------:R-:W-:Y:S01]  /*8260*/  R2UR UR33, R14 ;  /* 0x000000000e2172ca */ /* 0x000fe200000e0000 */
[----:B------:R-:W-:Y:S01]  /*8270*/  VIADD R4, R4, 0xffffffff ;  /* 0xffffffff04047836 */ /* 0x000fe20000000000 */
[----:B------:R-:W-:Y:S01]  /*8280*/  R2UR UR24, R7 ;  /* 0x00000000071872ca */ /* 0x000fe200000e0000 */
[----:B------:R-:W-:Y:S01]  /*8290*/  UIADD3 UR6, UP0, UR22, 0xf0, URZ ;  /* 0x000000f016067890 */ /* 0x000fe2000ff1e03f */
[----:B------:R-:W-:Y:S01]  /*82a0*/  R2UR UR8, R15 ;  /* 0x000000000f0872ca */ /* 0x000fe200000e0000 */
[----:B------:R-:W-:Y:S01]  /*82b0*/  UIADD3 UR30, UP1, UR22, 0x1f0, URZ ;  /* 0x000001f0161e7890 */ /* 0x000fe2000ff3e03f */
[----:B------:R-:W-:Y:S01]  /*82c0*/  R2UR UR36, R8 ;  /* 0x00000000082472ca */ /* 0x000fe200000e0000 */
[----:B------:R-:W-:Y:S01]  /*82d0*/  UIADD3.X UR7, URZ, UR23, URZ, UP0, !UPT ;  /* 0x000000173f077290 */ /* 0x000fe200087fe43f */
[----:B------:R-:W-:Y:S01]  /*82e0*/  R2UR UR35, R13 ;  /* 0x000000000d2372ca */ /* 0x000fe200000e0000 */
[----:B------:R-:W-:Y:S01]  /*82f0*/  UIADD3.X UR31, URZ, UR23, URZ, UP1, !UPT ;  /* 0x000000173f1f7290 */ /* 0x000fe20008ffe43f */
[----:B------:R-:W-:Y:S01]  /*8300*/  R2UR UR19, R20 ;  /* 0x00000000141372ca */ /* 0x000fe200000e0000 */
[----:B------:R-:W-:Y:S01]  /*8310*/  UIADD3 UR26, UR34, 0x40, URZ ;  /* 0x00000040221a7890 */ /* 0x000fe2000fffe03f */
[----:B------:R-:W-:Y:S01]  /*8320*/  ISETP.GT.AND P3, PT, R4, 0x1, PT ;  /* 0x000000010400780c */ /* 0x000fe20003f64270 */
[----:B------:R-:W-:Y:S01]  /*8330*/  VIADD R6, R6, 0x1 ;  /* 0x0000000106067836 */ /* 0x000fe20000000000 */
[----:B------:R-:W-:Y:S01]  /*8340*/  UMOV UR14, 0x0 ;  /* 0x00000000000e7882 */ /* 0x000fe20000000000 */
[----:B------:R-:W-:Y:S01]  /*8350*/  UIADD3 UR32, UR24, 0x100, URZ ;  /* 0x0000010018207890 */ /* 0x000fe2000fffe03f */
[----:B------:R-:W-:Y:S01]  /*8360*/  VIADD R21, R21, 0x80 ;  /* 0x0000008015157836 */ /* 0x000fe20000000000 */
[----:B------:R-:W-:Y:S01]  /*8370*/  UIADD3 UR24, UR24, 0x8100, URZ ;  /* 0x0000810018187890 */ /* 0x000fe2000fffe03f */
[----:B------:R-:W-:Y:S01]  /*8380*/  ISETP.NE.AND P1, PT, R6, 0x2, PT ;  /* 0x000000020600780c */ /* 0x000fe20003f25270 */
[----:B------:R-:W-:-:S02]  /*8390*/  UIADD3 UR16, UR8, 0x20100, URZ ;  /* 0x0002010008107890 */ /* 0x000fc4000fffe03f */
[----:B------:R-:W-:Y:S01]  /*83a0*/  UIADD3 UR8, UR8, 0x21900, URZ ;  /* 0x0002190008087890 */ /* 0x000fe2000fffe03f */
[----:B------:R-:W-:Y:S01]  /*83b0*/  SEL R14, RZ, 0x1, P1 ;  /* 0x00000001ff0e7807 */ /* 0x000fe20000800000 */
[----:B------:R-:W-:Y:S01]  /*83c0*/  UMOV UR15, 0x10000000 ;  /* 0x10000000000f7882 */ /* 0x000fe20000000000 */
[----:B------:R-:W-:Y:S01]  /*83d0*/  UMOV UR25, UR33 ;  /* 0x0000002100197c82 */ /* 0x000fe20008000000 */
[----:B------:R-:W-:Y:S01]  /*83e0*/  UMOV UR28, UR36 ;  /* 0x00000024001c7c82 */ /* 0x000fe20008000000 */
[----:B------:R-:W-:Y:S01]  /*83f0*/  UMOV UR27, UR35 ;  /* 0x00000023001b7c82 */ /* 0x000fe20008000000 */
[----:B------:R-:W-:Y:S01]  /*8400*/  UMOV UR17, UR33 ;  /* 0x0000002100117c82 */ /* 0x000fe20008000000 */
[----:B------:R-:W-:Y:S01]  /*8410*/  UMOV UR18, UR34 ;  /* 0x0000002200127c82 */ /* 0x000fe20008000000 */
[----:B------:R-:W-:Y:S01]  /*8420*/  UMOV UR20, UR36 ;  /* 0x0000002400147c82 */ /* 0x000fe20008000000 */
[----:B------:R0:W-:Y:S01]  /*8430*/  UTMALDG.3D [UR32], [UR6], desc[UR14] ;  /* 0x00000e20060075b4 */ /* 0x0001e20008011000 */
[----:B------:R-:W-:Y:S01]  /*8440*/  UMOV UR9, UR33 ;  /* 0x0000002100097c82 */ /* 0x000fe20008000000 */
[----:B------:R-:W-:Y:S01]  /*8450*/  UMOV UR11, UR19 ;  /* 0x00000013000b7c82 */ /* 0x000fe20008000000 */
[----:B------:R-:W-:Y:S01]  /*8460*/  UMOV UR12, UR36 ;  /* 0x00000024000c7c82 */ /* 0x000fe20008000000 */
[----:B------:R-:W-:Y:S01]  /*8470*/  UMOV UR10, UR26 ;  /* 0x0000001a000a7c82 */ /* 0x000fe20008000000 */
[----:B------:R-:W-:-:S02]  /*8480*/  LOP3.LUT R5, R5, R14, RZ, 0x3c, !PT ;  /* 0x0000000e05057212 */ /* 0x000fc400078e3cff */
[----:B------:R-:W-:Y:S01]  /*8490*/  SEL R6, R6, RZ, P1 ;  /* 0x000000ff06067207 */ /* 0x000fe20000800000 */
[----:B------:R0:W-:Y:S01]  /*84a0*/  UTMALDG.3D [UR24], [UR6], desc[UR14] ;  /* 0x00000e18060075b4 */ /* 0x0001e20008011000 */
[----:B------:R0:W-:Y:S01]  /*84b0*/  UTMALDG.3D [UR16], [UR30], desc[UR14] ;  /* 0x00000e101e0075b4 */ /* 0x0001e20008011000 */
[----:B------:R0:W-:Y:S02]  /*84c0*/  UTMALDG.3D [UR8], [UR30], desc[UR14] ;  /* 0x00000e081e0075b4 */ /* 0x0001e40008011000 */
[----:B0-----:R-:W-:Y:S05]  /*84d0*/  @P3 BRA `(.L_x_135) ;  /* 0xfffffffc00183947 */ /* 0x001fea000383ffff */
.L_x_131:
[----:B------:R-:W-:Y:S05]  /*84e0*/  BSYNC B1 ;  /* 0x0000000000017941 */ /* 0x000fea0003800000 */
.L_x_130:
[----:B------:R-:W-:Y:S01]  /*84f0*/  LOP3.LUT P3, RZ, R11, 0xff, RZ, 0xc0, !PT ;  /* 0x000000ff0bff7812 */ /* 0x000fe2000786c0ff */
[----:B------:R-:W-:Y:S01]  /*8500*/  IMAD.IADD R3, R12, 0x1, R3 ;  /* 0x000000010c037824 */ /* 0x000fe200078e0203 */
[----:B------:R-:W-:Y:S01]  /*8510*/  IADD3 R16, P4, R16, UR42, RZ ;  /* 0x0000002a10107c10 */ /* 0x000fe2000ff9e0ff */
[----:B------:R-:W-:Y:S01]  /*8520*/  ULDC.64 UR6, c[0x0][0x650] ;  /* 0x0001940000067ab9 */ /* 0x000fe20000000a00 */
[----:B------:R-:W-:Y:S01]  /*8530*/  BSSY B1, `(.L_x_136) ;  /* 0x000006c000017945 */ /* 0x000fe20003800000 */
[----:B------:R-:W-:Y:S01]  /*8540*/  IMAD.MOV.U32 R13, RZ, RZ, -0x1 ;  /* 0xffffffffff0d7424 */ /* 0x000fe200078e00ff */
[----:B------:R-:W-:Y:S01]  /*8550*/  ISETP.GT.U32.AND P1, PT, R3, 0x1, PT ;  /* 0x000000010300780c */ /* 0x000fe20003f24070 */
[----:B------:R-:W-:Y:S01]  /*8560*/  IMAD.MOV.U32 R20, RZ, RZ, -0x1 ;  /* 0xffffffffff147424 */ /* 0x000fe200078e00ff */
[----:B------:R-:W-:Y:S01]  /*8570*/  SHF.R.U32.HI R4, RZ, 0x1, R3 ;  /* 0x00000001ff047819 */ /* 0x000fe20000011603 */
[----:B------:R-:W-:Y:S01]  /*8580*/  IMAD.MOV.U32 R8, RZ, RZ, -0x1 ;  /* 0xffffffffff087424 */ /* 0x000fe200078e00ff */
[----:B------:R-:W-:-:S02]  /*8590*/  ISETP.LT.U32.AND P1, PT, R12, 0x2, P1 ;  /* 0x000000020c00780c */ /* 0x000fc40000f21070 */
[----:B------:R-:W-:Y:S01]  /*85a0*/  IADD3.X R17, R17, UR38, RZ, P4, !PT ;  /* 0x0000002611117c10 */ /* 0x000fe2000a7fe4ff */
[----:B------:R-:W0:Y:S01]  /*85b0*/  @P3 S2R R6, SR_CgaCtaId ;  /* 0x0000000000063919 */ /* 0x000e220000008800 */
[----:B------:R-:W-:Y:S02]  /*85c0*/  @P3 MOV R5, 0x400 ;  /* 0x0000040000053802 */ /* 0x000fe40000000f00 */
[----:B------:R-:W-:Y:S02]  /*85d0*/  ISETP.GE.U32.AND P4, PT, R16, UR6, PT ;  /* 0x0000000610007c0c */ /* 0x000fe4000bf86070 */
[----:B------:R-:W-:Y:S02]  /*85e0*/  LOP3.LUT R4, R4, 0x1, RZ, 0xc0, !PT ;  /* 0x0000000104047812 */ /* 0x000fe400078ec0ff */
[----:B------:R-:W-:Y:S02]  /*85f0*/  LOP3.LUT R3, R3, 0x1, RZ, 0xc0, !PT ;  /* 0x0000000103037812 */ /* 0x000fe400078ec0ff */
[----:B------:R-:W-:-:S02]  /*8600*/  PRMT R11, RZ, 0x7610, R11 ;  /* 0x00007610ff0b7816 */ /* 0x000fc4000000000b */
[----:B0-----:R-:W-:-:S04]  /*8610*/  @P3 LEA R5, R6, R5, 0x18 ;  /* 0x0000000506053211 */ /* 0x001fc800078ec0ff */
[----:B------:R0:W-:Y:S01]  /*8620*/  @P3 SYNCS.ARRIVE.TRANS64.A1T0 RZ, [R5+URZ+0x38], RZ ;  /* 0x000038ff05ff39a7 */ /* 0x0001e2000810003f */
[----:B------:R-:W-:-:S04]  /*8630*/  ISETP.NE.U32.AND P3, PT, R4, 0x1, PT ;  /* 0x000000010400780c */ /* 0x000fc80003f65070 */
[----:B------:R-:W-:Y:S02]  /*8640*/  ISETP.GT.U32.AND P3, PT, R12, 0x1, !P3 ;  /* 0x000000010c00780c */ /* 0x000fe40005f64070 */
[----:B0-----:R-:W-:Y:S02]  /*8650*/  SEL R5, RZ, 0x1, !P1 ;  /* 0x00000001ff057807 */ /* 0x001fe40004800000 */
[----:B------:R-:W-:Y:S02]  /*8660*/  ISETP.GE.U32.AND.EX P1, PT, R17, UR7, PT, P4 ;  /* 0x0000000711007c0c */ /* 0x000fe4000bf26140 */
[----:B------:R-:W-:-:S04]  /*8670*/  SEL R4, RZ, 0x1, !P3 ;  /* 0x00000001ff047807 */ /* 0x000fc80005800000 */
[----:B------:R-:W-:Y:S02]  /*8680*/  LOP3.LUT R0, R4, R0, R5, 0x96, !PT ;  /* 0x0000000004007212 */ /* 0x000fe400078e9605 */
[----:B------:R-:W-:-:S05]  /*8690*/  PRMT R4, RZ, 0x7610, R4 ;  /* 0x00007610ff047816 */ /* 0x000fca0000000004 */
[----:B------:R-:W-:Y:S05]  /*86a0*/  @P1 BRA `(.L_x_137) ;  /* 0x0000000400501947 */ /* 0x000fea0003800000 */
[----:B------:R-:W-:Y:S01]  /*86b0*/  ULDC.64 UR6, c[0x0][0x628] ;  /* 0x00018a0000067ab9 */ /* 0x000fe20000000a00 */
[----:B------:R-:W0:Y:S01]  /*86c0*/  S2R R14, SR_CTAID.X ;  /* 0x00000000000e7919 */ /* 0x000e220000002500 */
[----:B------:R-:W-:Y:S01]  /*86d0*/  ISETP.NE.U32.AND P1, PT, RZ, UR6, PT ;  /* 0x00000006ff007c0c */ /* 0x000fe2000bf25070 */
[----:B------:R-:W-:Y:S01]  /*86e0*/  ULDC UR9, c[0x0][0x630] ;  /* 0x00018c0000097ab9 */ /* 0x000fe20000000800 */
[----:B------:R-:W-:Y:S01]  /*86f0*/  IMAD.MOV.U32 R4, RZ, RZ, R16 ;  /* 0x000000ffff047224 */ /* 0x000fe200078e0010 */
[----:B------:R-:W1:Y:S01]  /*8700*/  S2R R13, SR_CTAID.Y ;  /* 0x00000000000d7919 */ /* 0x000e620000002600 */
[----:B------:R-:W-:Y:S01]  /*8710*/  ISETP.NE.AND.EX P1, PT, RZ, UR7, PT, P1 ;  /* 0x00000007ff007c0c */ /* 0x000fe2000bf25310 */
[----:B------:R-:W-:-:S12]  /*8720*/  IMAD.MOV.U32 R5, RZ, RZ, R17 ;  /* 0x000000ffff057224 */ /* 0x000fd800078e0011 */
[----:B------:R-:W-:Y:S05]  /*8730*/  @!P1 BRA `(.L_x_138) ;  /* 0x0000000000289947 */ /* 0x000fea0003800000 */
[----:B------:R-:W-:Y:S02]  /*8740*/  ULDC UR8, c[0x0][0x634] ;  /* 0x00018d0000087ab9 */ /* 0x000fe40000000800 */
[----:B------:R-:W-:-:S05]  /*8750*/  IADD3 R9, P1, R16, UR8, RZ ;  /* 0x0000000810097c10 */ /* 0x000fca000ff3e0ff */
[----:B------:R-:W-:-:S04]  /*8760*/  IMAD.X R15, RZ, RZ, R17, P1 ;  /* 0x000000ffff0f7224 */ /* 0x000fc800008e0611 */
[----:B------:R-:W-:-:S04]  /*8770*/  IMAD.WIDE.U32 R6, R15, UR6, RZ ;  /* 0x000000060f067c25 */ /* 0x000fc8000f8e00ff */
[----:B------:R-:W-:-:S04]  /*8780*/  IMAD.WIDE.U32 R6, P1, R9, UR7, R6 ;  /* 0x0000000709067c25 */ /* 0x000fc8000f820006 */
[----:B------:R-:W-:-:S04]  /*8790*/  IMAD.WIDE.U32 R8, R9, UR6, RZ ;  /* 0x0000000609087c25 */ /* 0x000fc8000f8e00ff */
[----:B------:R-:W-:Y:S01]  /*87a0*/  IMAD.X R5, RZ, RZ, RZ, P1 ;  /* 0x000000ffff057224 */ /* 0x000fe200008e06ff */
[----:B------:R-:W-:Y:S01]  /*87b0*/  IADD3 RZ, P1, R9, R6, RZ ;  /* 0x0000000609ff7210 */ /* 0x000fe20007f3e0ff */
[----:B------:R-:W-:-:S04]  /*87c0*/  IMAD.MOV.U32 R4, RZ, RZ, R7 ;  /* 0x000000ffff047224 */ /* 0x000fc800078e0007 */
[----:B------:R-:W-:-:S08]  /*87d0*/  IMAD.WIDE.U32.X R4, R15, UR7, R4, P1 ;  /* 0x000000070f047c25 */ /* 0x000fd000088e0404 */
.L_x_138:
[--C-:B------:R-:W-:Y:S01]  /*87e0*/  SHF.R.U64 R8, R4, UR9, R5.reuse ;  /* 0x0000000904087c19 */ /* 0x100fe20008001205 */
[----:B------:R-:W-:Y:S01]  /*87f0*/  ULDC.64 UR6, c[0x0][0x620] ;  /* 0x0001880000067ab9 */ /* 0x000fe20000000a00 */
[----:B------:R-:W-:Y:S01]  /*8800*/  SHF.R.U32.HI R4, RZ, UR9, R5 ;  /* 0x00000009ff047c19 */ /* 0x000fe20008011605 */
[----:B------:R-:W2:Y:S01]  /*8810*/  LDC R25, c[0x0][0x144] ;  /* 0x00005100ff197b82 */ /* 0x000ea20000000800 */
[----:B------:R-:W-:Y:S01]  /*8820*/  IADD3 R7, P1, RZ, -R8, RZ ;  /* 0x80000008ff077210 */ /* 0x000fe20007f3e0ff */
[----:B------:R-:W-:Y:S01]  /*8830*/  ULDC.64 UR10, c[0x0][0x640] ;  /* 0x00019000000a7ab9 */ /* 0x000fe20000000a00 */
[----:B0-----:R-:W-:Y:S01]  /*8840*/  I2FP.F32.U32 R9, R14 ;  /* 0x0000000e00097245 */ /* 0x001fe20000201000 */
[----:B------:R-:W-:Y:S02]  /*8850*/  ULDC UR8, c[0x0][0x608] ;  /* 0x0001820000087ab9 */ /* 0x000fe40000000800 */
[----:B------:R-:W-:Y:S01]  /*8860*/  IMAD.X R4, RZ, RZ, ~R4, P1 ;  /* 0x000000ffff047224 */ /* 0x000fe200008e0e04 */
[----:B------:R-:W-:Y:S01]  /*8870*/  ISETP.NE.U32.AND P1, PT, RZ, UR10, PT ;  /* 0x0000000aff007c0c */ /* 0x000fe2000bf25070 */
[----:B------:R-:W0:Y:S02]  /*8880*/  LDC R20, c[0x0][0x148] ;  /* 0x00005200ff147b82 */ /* 0x000e240000000800 */
[----:B------:R-:W-:Y:S01]  /*8890*/  IMAD R6, R4, UR6, RZ ;  /* 0x0000000604067c24 */ /* 0x000fe2000f8e02ff */
[----:B------:R-:W-:Y:S01]  /*88a0*/  ISETP.NE.AND.EX P1, PT, RZ, UR11, PT, P1 ;  /* 0x0000000bff007c0c */ /* 0x000fe2000bf25310 */
[----:B------:R-:W-:Y:S01]  /*88b0*/  IMAD.WIDE.U32 R4, R7, UR6, R16 ;  /* 0x0000000607047c25 */ /* 0x000fe2000f8e0010 */
[----:B------:R-:W-:-:S03]  /*88c0*/  ULDC UR6, c[0x0][0x150] ;  /* 0x0000540000067ab9 */ /* 0x000fc60000000800 */
[----:B------:R-:W-:Y:S02]  /*88d0*/  IMAD R7, R7, UR7, R6 ;  /* 0x0000000707077c24 */ /* 0x000fe4000f8e0206 */
[----:B------:R-:W-:Y:S01]  /*88e0*/  FMUL R6, R9, UR6 ;  /* 0x0000000609067c20 */ /* 0x000fe20008400000 */
[----:B------:R-:W-:Y:S01]  /*88f0*/  ULDC UR6, c[0x0][0x618] ;  /* 0x0001860000067ab9 */ /* 0x000fe20000000800 */
[----:B------:R-:W-:Y:S01]  /*8900*/  ULDC UR7, c[0x0][0x154] ;  /* 0x0000550000077ab9 */ /* 0x000fe20000000800 */
[----:B------:R-:W-:-:S03]  /*8910*/  IMAD.IADD R5, R5, 0x1, R7 ;  /* 0x0000000105057824 */ /* 0x000fc600078e0207 */
[----:B------:R-:W3:Y:S02]  /*8920*/  F2I.U32.TRUNC.NTZ R6, R6 ;  /* 0x0000000600067305 */ /* 0x000ee4000020f000 */
[----:B------:R-:W-:Y:S02]  /*8930*/  SHF.R.U64 R9, R4, UR6, R5 ;  /* 0x0000000604097c19 */ /* 0x000fe40008001205 */
[----:B-1----:R-:W-:-:S05]  /*8940*/  I2FP.F32.U32 R4, R13 ;  /* 0x0000000d00047245 */ /* 0x002fca0000201000 */
[----:B------:R-:W-:Y:S01]  /*8950*/  FMUL R22, R4, UR7 ;  /* 0x0000000704167c20 */ /* 0x000fe20008400000 */
[----:B------:R-:W-:Y:S01]  /*8960*/  SHF.R.U32.HI R4, RZ, UR6, R5 ;  /* 0x00000006ff047c19 */ /* 0x000fe20008011605 */
[----:B------:R-:W-:-:S03]  /*8970*/  ULDC UR6, c[0x0][0x658] ;  /* 0x0001960000067ab9 */ /* 0x000fc60000000800 */
[--C-:B------:R-:W-:Y:S01]  /*8980*/  SHF.R.U64 R21, R9, UR8, R4.reuse ;  /* 0x0000000809157c19 */ /* 0x100fe20008001204 */
[----:B------:R-:W1:Y:S01]  /*8990*/  F2I.U32.TRUNC.NTZ R22, R22 ;  /* 0x0000001600167305 */ /* 0x000e62000020f000 */
[----:B------:R-:W-:Y:S01]  /*89a0*/  SHF.R.U32.HI R4, RZ, UR8, R4 ;  /* 0x00000008ff047c19 */ /* 0x000fe20008011604 */
[----:B---3--:R-:W-:-:S03]  /*89b0*/  IMAD.MOV R6, RZ, RZ, -R6 ;  /* 0x000000ffff067224 */ /* 0x008fc600078e0a06 */
[----:B------:R-:W-:Y:S01]  /*89c0*/  SHF.R.U64 R15, R21, UR6, R4 ;  /* 0x00000006150f7c19 */ /* 0x000fe20008001204 */
[----:B--2---:R-:W-:Y:S01]  /*89d0*/  IMAD R14, R25, R6, R14 ;  /* 0x00000006190e7224 */ /* 0x004fe200078e020e */
[----:B------:R-:W-:-:S03]  /*89e0*/  SHF.R.U32.HI R23, RZ, UR6, R4 ;  /* 0x00000006ff177c19 */ /* 0x000fc60008011604 */
[----:B------:R-:W-:Y:S02]  /*89f0*/  IMAD.MOV.U32 R4, RZ, RZ, R15 ;  /* 0x000000ffff047224 */ /* 0x000fe400078e000f */
[----:B------:R-:W-:Y:S01]  /*8a00*/  IMAD.MOV.U32 R5, RZ, RZ, R23 ;  /* 0x000000ffff057224 */ /* 0x000fe200078e0017 */
[----:B-1----:R-:W-:Y:S06]  /*8a10*/  @!P1 BRA `(.L_x_139) ;  /* 0x0000000000289947 */ /* 0x002fec0003800000 */
[----:B------:R-:W-:Y:S02]  /*8a20*/  ULDC UR6, c[0x0][0x64c] ;  /* 0x0001930000067ab9 */ /* 0x000fe40000000800 */
[----:B------:R-:W-:-:S05]  /*8a30*/  IADD3 R5, P1, R15, UR6, RZ ;  /* 0x000000060f057c10 */ /* 0x000fca000ff3e0ff */
[----:B------:R-:W-:-:S04]  /*8a40*/  IMAD.X R23, RZ, RZ, R23, P1 ;  /* 0x000000ffff177224 */ /* 0x000fc800008e0617 */
[----:B------:R-:W-:-:S04]  /*8a50*/  IMAD.WIDE.U32 R6, R23, UR10, RZ ;  /* 0x0000000a17067c25 */ /* 0x000fc8000f8e00ff */
[----:B------:R-:W-:-:S04]  /*8a60*/  IMAD.WIDE.U32 R6, P1, R5, UR11, R6 ;  /* 0x0000000b05067c25 */ /* 0x000fc8000f820006 */
[----:B------:R-:W-:-:S04]  /*8a70*/  IMAD.WIDE.U32 R4, R5, UR10, RZ ;  /* 0x0000000a05047c25 */ /* 0x000fc8000f8e00ff */
[----:B------:R-:W-:Y:S01]  /*8a80*/  IMAD.MOV.U32 R4, RZ, RZ, R7 ;  /* 0x000000ffff047224 */ /* 0x000fe200078e0007 */
[----:B------:R-:W-:Y:S01]  /*8a90*/  IADD3 RZ, P3, R5, R6, RZ ;  /* 0x0000000605ff7210 */ /* 0x000fe20007f7e0ff */
[----:B------:R-:W-:-:S04]  /*8aa0*/  IMAD.X R5, RZ, RZ, RZ, P1 ;  /* 0x000000ffff057224 */ /* 0x000fc800008e06ff */
[----:B------:R-:W-:-:S08]  /*8ab0*/  IMAD.WIDE.U32.X R4, R23, UR11, R4, P3 ;  /* 0x0000000b17047c25 */ /* 0x000fd000098e0404 */
.L_x_139:
[----:B------:R-:W-:Y:S01]  /*8ac0*/  ISETP.NE.AND P1, PT, R2, 0x1, PT ;  /* 0x000000010200780c */ /* 0x000fe20003f25270 */
[----:B------:R-:W-:Y:S01]  /*8ad0*/  ULDC UR6, c[0x0][0x648] ;  /* 0x0001920000067ab9 */ /* 0x000fe20000000800 */
[----:B------:R-:W-:Y:S01]  /*8ae0*/  LOP3.LUT R21, R21, UR13, RZ, 0xc0, !PT ;  /* 0x0000000d15157c12 */ /* 0x000fe2000f8ec0ff */
[----:B------:R-:W-:Y:S01]  /*8af0*/  IMAD.MOV R22, RZ, RZ, -R22 ;  /* 0x000000ffff167224 */ /* 0x000fe200078e0a16 */
[----:B------:R-:W-:Y:S01]  /*8b00*/  SHF.R.U64 R4, R4, UR6, R5 ;  /* 0x0000000604047c19 */ /* 0x000fe20008001205 */
[----:B------:R-:W-:Y:S01]  /*8b10*/  ULDC UR6, c[0x0][0x638] ;  /* 0x00018e0000067ab9 */ /* 0x000fe20000000800 */
[----:B------:R-:W-:Y:S01]  /*8b20*/  ULDC UR7, c[0x0][0x610] ;  /* 0x0001840000077ab9 */ /* 0x000fe20000000800 */
[----:B------:R-:W-:Y:S02]  /*8b30*/  IMAD.MOV.U32 R5, RZ, RZ, 0x1 ;  /* 0x00000001ff057424 */ /* 0x000fe400078e00ff */
[----:B------:R-:W-:Y:S02]  /*8b40*/  IMAD.MOV R6, RZ, RZ, -R4 ;  /* 0x000000ffff067224 */ /* 0x000fe400078e0a04 */
[----:B------:R-:W-:Y:S01]  /*8b50*/  IMAD R21, R4, UR5, R21 ;  /* 0x0000000504157c24 */ /* 0x000fe2000f8e0215 */
[----:B------:R-:W-:Y:S01]  /*8b60*/  LOP3.LUT R4, R9, UR4, RZ, 0xc0, !PT ;  /* 0x0000000409047c12 */ /* 0x000fe2000f8ec0ff */
[----:B0-----:R-:W-:-:S02]  /*8b70*/  @P1 IMAD R14, R20, R22, R13 ;  /* 0x00000016140e1224 */ /* 0x001fc400078e020d */
[----:B------:R-:W-:Y:S01]  /*8b80*/  IMAD R15, R6, UR6, R15 ;  /* 0x00000006060f7c24 */ /* 0x000fe2000f8e020f */
[----:B------:R-:W-:Y:S01]  /*8b90*/  ULDC UR6, c[0x0][0x600] ;  /* 0x0001800000067ab9 */ /* 0x000fe20000000800 */
[----:B------:R-:W-:Y:S02]  /*8ba0*/  IMAD R14, R21, UR7, R14 ;  /* 0x00000007150e7c24 */ /* 0x000fe4000f8e020e */
[--C-:B------:R-:W-:Y:S01]  /*8bb0*/  IMAD R15, R15, UR6, R4.reuse ;  /* 0x000000060f0f7c24 */ /* 0x100fe2000f8e0204 */
[----:B------:R-:W-:-:S04]  /*8bc0*/  PRMT R4, R5, 0x7610, R4 ;  /* 0x0000761005047816 */ /* 0x000fc80000000004 */
[----:B------:R-:W-:Y:S02]  /*8bd0*/  SEL R20, R15, R14, !P1 ;  /* 0x0000000e0f147207 */ /* 0x000fe40004800000 */
[----:B------:R-:W-:-:S07]  /*8be0*/  SEL R13, R14, R15, !P1 ;  /* 0x0000000f0e0d7207 */ /* 0x000fce0004800000 */
.L_x_137:
[----:B------:R-:W-:Y:S05]  /*8bf0*/  BSYNC B1 ;  /* 0x0000000000017941 */ /* 0x000fea0003800000 */
.L_x_136:
[----:B------:R-:W-:-:S13]  /*8c00*/  LOP3.LUT P1, RZ, R4, 0xff, RZ, 0xc0, !PT ;  /* 0x000000ff04ff7812 */ /* 0x000fda000782c0ff */
[----:B------:R-:W-:Y:S05]  /*8c10*/  @P1 BRA `(.L_x_140) ;  /* 0xfffffff400141947 */ /* 0x000fea000383ffff */
[----:B------:R-:W-:Y:S05]  /*8c20*/  BSYNC B0 ;  /* 0x0000000000007941 */ /* 0x000fea0003800000 */
.L_x_128:
[----:B------:R-:W-:-:S03]  /*8c30*/  UMOV UR6, 0xffffffff ;  /* 0xffffffff00067882 */ /* 0x000fc60000000000 */
[----:B------:R-:W-:Y:S05]  /*8c40*/  BRA.DIV UR6, `(.L_x_141) ;  /* 0x0000000206d07947 */ /* 0x000fea000b800000 */
[----:B------:R-:W-:-:S13]  /*8c50*/  ELECT P6, URZ, PT ;  /* 0x00000000003f782f */ /* 0x000fda00038c0000 */
.L_x_153:
[----:B------:R-:W-:Y:S04]  /*8c60*/  BSSY B0, `(.L_x_142) ;  /* 0x0000019000007945 */ /* 0x000fe80003800000 */
[----:B------:R-:W-:Y:S05]  /*8c70*/  @!P6 BRA `(.L_x_143) ;  /* 0x00000000005ce947 */ /* 0x000fea0003800000 */
[----:B------:R-:W-:-:S04]  /*8c80*/  LOP3.LUT R18, R18, 0x2, RZ, 0xfc, !PT ;  /* 0x0000000212127812 */ /* 0x000fc800078efcff */
[----:B------:R-:W-:-:S13]  /*8c90*/  ISETP.NE.AND P0, PT, R18, 0x3, PT ;  /* 0x000000031200780c */ /* 0x000fda0003f05270 */
[----:B------:R-:W-:Y:S05]  /*8ca0*/  @!P0 BRA `(.L_x_144) ;  /* 0x0000000000048947 */ /* 0x000fea0003800000 */
[----:B------:R-:W-:Y:S01]  /*8cb0*/  BPT.TRAP 0x1 ;  /* 0x000000040000795c */ /* 0x000fe20000300000 */
.L_x_144:
[----:B------:R-:W0:Y:S01]  /*8cc0*/  S2R R5, SR_CgaCtaId ;  /* 0x0000000000057919 */ /* 0x000e220000008800 */
[----:B------:R-:W-:Y:S02]  /*8cd0*/  MOV R2, 0x400 ;  /* 0x0000040000027802 */ /* 0x000fe40000000f00 */
[----:B------:R-:W-:Y:S02]  /*8ce0*/  SHF.L.U32 R4, R0, 0x1f, RZ ;  /* 0x0000001f00047819 */ /* 0x000fe400000006ff */
[----:B0-----:R-:W-:-:S05]  /*8cf0*/  LEA R2, R5, R2, 0x18 ;  /* 0x0000000205027211 */ /* 0x001fca00078ec0ff */
[----:B------:R-:W-:-:S04]  /*8d00*/  VIADD R2, R2, 0x10 ;  /* 0x0000001002027836 */ /* 0x000fc80000000000 */
[C---:B------:R-:W-:Y:S02]  /*8d10*/  IMAD R7, R3.reuse, 0x8, R2 ;  /* 0x0000000803077824 */ /* 0x040fe400078e0202 */
[----:B------:R-:W-:Y:S02]  /*8d20*/  VIADD R3, R3, 0x1 ;  /* 0x0000000103037836 */ /* 0x000fe40000000000 */
[----:B------:R-:W0:Y:S03]  /*8d30*/  SYNCS.PHASECHK.TRANS64.TRYWAIT P0, [R7+URZ], R4 ;  /* 0x00000004070075a7 */ /* 0x000e26000800017f */
[----:B------:R-:W-:-:S04]  /*8d40*/  ISETP.NE.AND P1, PT, R3, 0x2, PT ;  /* 0x000000020300780c */ /* 0x000fc80003f25270 */
[----:B------:R-:W-:Y:S02]  /*8d50*/  SEL R5, RZ, 0x1, P1 ;  /* 0x00000001ff057807 */ /* 0x000fe40000800000 */
[----:B------:R-:W-:Y:S02]  /*8d60*/  SEL R3, R3, RZ, P1 ;  /* 0x000000ff03037207 */ /* 0x000fe40000800000 */
[----:B------:R-:W-:Y:S01]  /*8d70*/  LOP3.LUT R0, R0, R5, RZ, 0x3c, !PT ;  /* 0x0000000500007212 */ /* 0x000fe200078e3cff */
[----:B0-----:R-:W-:Y:S06]  /*8d80*/  @!P0 BRA `(.L_x_145) ;  /* 0x0000000000a08947 */ /* 0x001fec0003800000 */
.L_x_154:
[----:B------:R-:W-:Y:S01]  /*8d90*/  IMAD R3, R3, 0x8, R2 ;  /* 0x0000000803037824 */ /* 0x000fe200078e0202 */
[----:B------:R-:W-:-:S07]  /*8da0*/  SHF.L.U32 R0, R0, 0x1f, RZ ;  /* 0x0000001f00007819 */ /* 0x000fce00000006ff */
.L_x_146:
[----:B-1----:R1:W2:Y:S02]  /*8db0*/  SYNCS.PHASECHK.TRANS64.TRYWAIT P0, [R3+URZ], R0 ;  /* 0x00000000030075a7 */ /* 0x0022a4000800017f */
[----:B--2---:R-:W-:Y:S05]  /*8dc0*/  @!P0 NANOSLEEP.SYNCS 0x989680 ;  /* 0x009896800000895d */ /* 0x004fea0003900000 */
[----:B------:R-:W2:Y:S02]  /*8dd0*/  @!P0 SYNCS.PHASECHK.TRANS64 P0, [R3+URZ], R0 ;  /* 0x00000000030085a7 */ /* 0x000ea4000800007f */
[----:B--2---:R-:W-:Y:S05]  /*8de0*/  @!P0 BRA `(.L_x_146) ;  /* 0xfffffffc00f08947 */ /* 0x004fea000383ffff */
.L_x_143:
[----:B------:R-:W-:Y:S05]  /*8df0*/  BSYNC B0 ;  /* 0x0000000000007941 */ /* 0x000fea0003800000 */
.L_x_142:
[----:B------:R-:W-:Y:S05]  /*8e00*/  EXIT ;  /* 0x000000000000794d */ /* 0x000fea0003800000 */
.L_x_17:
[----:B-1----:R1:W2:Y:S02]  /*8e10*/  SYNCS.PHASECHK.TRANS64.TRYWAIT P1, [R3+URZ], R0 ;  /* 0x00000000030075a7 */ /* 0x0022a4000802017f */
[----:B--2---:R-:W-:Y:S05]  /*8e20*/  @!P1 NANOSLEEP.SYNCS 0x989680 ;  /* 0x009896800000995d */ /* 0x004fea0003900000 */
[----:B------:R-:W2:Y:S02]  /*8e30*/  @!P1 SYNCS.PHASECHK.TRANS64 P1, [R3+URZ], R0 ;  /* 0x00000000030095a7 */ /* 0x000ea4000802007f */
[----:B--2---:R-:W-:Y:S05]  /*8e40*/  @!P1 BRA `(.L_x_17) ;  /* 0xfffffffc00f09947 */ /* 0x004fea000383ffff */
[----:B------:R-:W-:Y:S05]  /*8e50*/  BRA `(.L_x_16) ;  /* 0xffffff8400807947 */ /* 0x000fea000383ffff */
.L_x_22:
[----:B-1----:R-:W-:-:S04]  /*8e60*/  IMAD.U32 R4, RZ, RZ, UR8 ;  /* 0x00000008ff047e24 */ /* 0x002fc8000f8e00ff */
[----:B------:R1:W2:Y:S03]  /*8e70*/  SYNCS.PHASECHK.TRANS64.TRYWAIT P1, [R4+URZ], R3 ;  /* 0x00000003040075a7 */ /* 0x0002a6000802017f */
[----:B--2---:R-:W-:Y:S05]  /*8e80*/  @!P1 NANOSLEEP.SYNCS 0x989680 ;  /* 0x009896800000995d */ /* 0x004fea0003900000 */
[----:B------:R-:W2:Y:S02]  /*8e90*/  @!P1 SYNCS.PHASECHK.TRANS64 P1, [R4+URZ], R3 ;  /* 0x00000003040095a7 */ /* 0x000ea4000802007f */
[----:B--2---:R-:W-:Y:S05]  /*8ea0*/  @!P1 BRA `(.L_x_22) ;  /* 0xfffffffc00ec9947 */ /* 0x004fea000383ffff */
[----:B------:R-:W-:Y:S05]  /*8eb0*/  BRA `(.L_x_21) ;  /* 0xffffff98007c7947 */ /* 0x000fea000383ffff */
.L_x_129:
[----:B------:R-:W-:Y:S01]  /*8ec0*/  BSSY B1, `(.L_x_147) ;  /* 0x0000006000017945 */ /* 0x000fe20003800000 */
[----:B------:R-:W-:-:S07]  /*8ed0*/  IMAD.MOV.U32 R15, RZ, RZ, -0x1 ;  /* 0xffffffffff0f7424 */ /* 0x000fce00078e00ff */
[----:B------:R-:W-:Y:S05]  /*8ee0*/  WARPSYNC.COLLECTIVE R15, `(.L_x_148) ;  /* 0x000000000f0c7348 */ /* 0x000fea0003c00000 */
[----:B------:R-:W-:Y:S02]  /*8ef0*/  ELECT P6, UR62, PT ;  /* 0x00000000003e782f */ /* 0x000fe400038c0000 */
[----:B------:R-:W-:Y:S01]  /*8f00*/  MOV R14, UR62 ;  /* 0x0000003e000e7c02 */ /* 0x000fe20008000f00 */
[----:B------:R-:W-:Y:S10]  /*8f10*/  ENDCOLLECTIVE ;  /* 0x000000000000791b */ /* 0x000ff40003800000 */
.L_x_148:
[----:B------:R-:W-:Y:S05]  /*8f20*/  BSYNC B1 ;  /* 0x0000000000017941 */ /* 0x000fea0003800000 */
.L_x_147:
[----:B------:R-:W-:Y:S05]  /*8f30*/  BRA `(.L_x_149) ;  /* 0xfffffff000587947 */ /* 0x000fea000383ffff */
.L_x_132:
[----:B0-----:R0:W1:Y:S02]  /*8f40*/  SYNCS.PHASECHK.TRANS64.TRYWAIT P1, [R14+URZ+0x10], R7 ;  /* 0x000010070e0075a7 */ /* 0x001064000802017f */
[----:B-1----:R-:W-:Y:S05]  /*8f50*/  @!P1 NANOSLEEP.SYNCS 0x989680 ;  /* 0x009896800000995d */ /* 0x002fea0003900000 */
[----:B------:R-:W1:Y:S02]  /*8f60*/  @!P1 SYNCS.PHASECHK.TRANS64 P1, [R14+URZ+0x10], R7 ;  /* 0x000010070e0095a7 */ /* 0x000e64000802007f */
[----:B-1----:R-:W-:Y:S05]  /*8f70*/  @!P1 BRA `(.L_x_132) ;  /* 0xfffffffc00f09947 */ /* 0x002fea000383ffff */
[----:B------:R-:W-:Y:S05]  /*8f80*/  BRA `(.L_x_150) ;  /* 0xfffffff0008c7947 */ /* 0x000fea000383ffff */
.L_x_141:
[----:B------:R-:W-:Y:S01]  /*8f90*/  BSSY B0, `(.L_x_151) ;  /* 0x0000006000007945 */ /* 0x000fe20003800000 */
[----:B------:R-:W-:-:S07]  /*8fa0*/  IMAD.MOV.U32 R15, RZ, RZ, -0x1 ;  /* 0xffffffffff0f7424 */ /* 0x000fce00078e00ff */
[----:B------:R-:W-:Y:S05]  /*8fb0*/  WARPSYNC.COLLECTIVE R15, `(.L_x_152) ;  /* 0x000000000f0c7348 */ /* 0x000fea0003c00000 */
[----:B------:R-:W-:Y:S02]  /*8fc0*/  ELECT P6, UR62, PT ;  /* 0x00000000003e782f */ /* 0x000fe400038c0000 */
[----:B------:R-:W-:Y:S01]  /*8fd0*/  MOV R14, UR62 ;  /* 0x0000003e000e7c02 */ /* 0x000fe20008000f00 */
[----:B------:R-:W-:Y:S10]  /*8fe0*/  ENDCOLLECTIVE ;  /* 0x000000000000791b */ /* 0x000ff40003800000 */
.L_x_152:
[----:B------:R-:W-:Y:S05]  /*8ff0*/  BSYNC B0 ;  /* 0x0000000000007941 */ /* 0x000fea0003800000 */
.L_x_151:
[----:B------:R-:W-:Y:S05]  /*9000*/  BRA `(.L_x_153) ;  /* 0xfffffffc00147947 */ /* 0x000fea000383ffff */
.L_x_145:
[----:B0-----:R0:W1:Y:S02]  /*9010*/  SYNCS.PHASECHK.TRANS64.TRYWAIT P0, [R7+URZ], R4 ;  /* 0x00000004070075a7 */ /* 0x001064000800017f */
[----:B-1----:R-:W-:Y:S05]  /*9020*/  @!P0 NANOSLEEP.SYNCS 0x989680 ;  /* 0x009896800000895d */ /* 0x002fea0003900000 */
[----:B------:R-:W1:Y:S02]  /*9030*/  @!P0 SYNCS.PHASECHK.TRANS64 P0, [R7+URZ], R4 ;  /* 0x00000004070085a7 */ /* 0x000e64000800007f */
[----:B-1----:R-:W-:Y:S05]  /*9040*/  @!P0 BRA `(.L_x_145) ;  /* 0xfffffffc00f08947 */ /* 0x002fea000383ffff */
[----:B------:R-:W-:Y:S05]  /*9050*/  BRA `(.L_x_154) ;  /* 0xfffffffc004c7947 */ /* 0x000fea000383ffff */
.L_x_155:
[----:B------:R-:W-:-:S00]  /*9060*/  BRA `(.L_x_155) ;  /* 0xfffffffc00fc7947 */ /* 0x000fc0000383ffff */
[----:B------:R-:W-:-:S00]  /*9070*/  NOP ;  /* 0x0000000000007918 */ /* 0x000fc00000000000 */
        /* <DEDUP_REMOVED lines=8> */
.L_x_156:


//--------------------- .nv.global.init           --------------------------
	.section	.nv.global.init,"aw",@progbits
.nv.global.init:
	.type		$str$22,@object
	.size		$str$22,($str$23 - $str$22)
$str$22:
        /*0000*/ 	.byte	0x6b, 0x5f, 0x74, 0x69, 0x6c, 0x65, 0x5f, 0x63, 0x6f, 0x75, 0x6e, 0x74, 0x20, 0x3e, 0x3d, 0x20
        /*0010*/ 	.byte	0x31, 0x00
	.type		$str$23,@object
	.size		$str$23,(__unnamed_1 - $str$23)
$str$23:
        /*0012*/ 	.byte	0x2f, 0x74, 0x6d, 0x70, 0x2f, 0x63, 0x75, 0x74, 0x6c, 0x61, 0x73, 0x73, 0x5f, 0x73, 0x77, 0x65
        /*0022*/ 	.byte	0x65, 0x70, 0x5f, 0x73, 0x72, 0x63, 0x2f, 0x69, 0x6e, 0x63, 0x6c, 0x75, 0x64, 0x65, 0x2f, 0x63
        /*0032*/ 	.byte	0x75, 0x74, 0x6c, 0x61, 0x73, 0x73, 0x2f, 0x67, 0x65, 0x6d, 0x6d, 0x2f, 0x63, 0x6f, 0x6c, 0x6c
        /*0042*/ 	.byte	0x65, 0x63, 0x74, 0x69, 0x76, 0x65, 0x2f, 0x73, 0x6d, 0x39, 0x30, 0x5f, 0x6d, 0x6d, 0x61, 0x5f
        /*0052*/ 	.byte	0x74, 0x6d, 0x61, 0x5f, 0x67, 0x6d, 0x6d, 0x61, 0x5f, 0x73, 0x73, 0x5f, 0x77, 0x61, 0x72, 0x70
        /*0062*/ 	.byte	0x73, 0x70, 0x65, 0x63, 0x69, 0x61, 0x6c, 0x69, 0x7a, 0x65, 0x64, 0x2e, 0x68, 0x70, 0x70, 0x00
	.type		__unnamed_1,@object
	.size		__unnamed_1,(.L_0 - __unnamed_1)
__unnamed_1:
        /*0072*/ 	.byte	0x76, 0x6f, 0x69, 0x64, 0x20, 0x63, 0x75, 0x74, 0x6c, 0x61, 0x73, 0x73, 0x3a, 0x3a, 0x67, 0x65
        /* <DEDUP_REMOVED lines=179> */
        /*0bb2*/ 	.byte	0x69, 0x64, 0x65, 0x6e, 0x74, 0x69, 0x74, 0x79, 0x5d, 0x00
.L_0:


//--------------------- .nv.shared._ZN7cutlass13device_kernelINS_4gemm6kernel13GemmUniversalIN4cute5tupleIJiiiiEEENS1_10collective13CollectiveMmaINS1_34MainloopSm90TmaGmmaWarpSpecializedILi2ENS5_IJNS4_1CILi1EEESB_SB_EEENS1_35KernelTmaWarpSpecializedCooperativeEEENS5_IJNSA_ILi256EEENSA_ILi48EEENSA_ILi128EEEEEENS_6half_tENS5_IJlSB_lEEESJ_SK_NS4_8TiledMMAINS4_8MMA_AtomIJNS4_4SM904GMMA25MMA_64x16x16_F32F16F16_SSILNSO_5MajorE0ELSQ_0ELNSO_7ScaleInE1ELSR_1EEEEEENS4_6LayoutINS5_IJNSA_ILi2EEESB_SB_EEENS5_IJSB_NSA_ILi0EEESX_EEEEENS5_IJNS4_10UnderscoreES10_S10_EEEEENS4_13SM90_TMA_LOADENS4_14ComposedLayoutINS4_7SwizzleILi3ELi4ELi3EEENS4_18smem_ptr_flag_bitsILi16EEENSU_INS5_IJNSA_ILi8EEENSA_ILi64EEEEEENS5_IJS1A_SB_EEEEEEEvNS4_8identityES13_S1E_vS1F_EENS_8epilogue10collective6detail29Sm90TmaWarpSpecializedAdapterINS1I_15DefaultEpilogueISJ_SK_SK_NS1H_6thread17LinearCombinationISJ_Li1EffLNS1M_9ScaleType4KindE0ELNS_15FloatRoundStyleE2ESJ_EENS1_15EpilogueDefaultEEEEEvvEEEEvNT_6ParamsE --------------------------
	.section	.nv.shared._ZN7cutlass13device_kernelINS_4gemm6kernel13GemmUniversalIN4cute5tupleIJiiiiEEENS1_10collective13CollectiveMmaINS1_34MainloopSm90TmaGmmaWarpSpecializedILi2ENS5_IJNS4_1CILi1EEESB_SB_EEENS1_35KernelTmaWarpSpecializedCooperativeEEENS5_IJNSA_ILi256EEENSA_ILi48EEENSA_ILi128EEEEEENS_6half_tENS5_IJlSB_lEEESJ_SK_NS4_8TiledMMAINS4_8MMA_AtomIJNS4_4SM904GMMA25MMA_64x16x16_F32F16F16_SSILNSO_5MajorE0ELSQ_0ELNSO_7ScaleInE1ELSR_1EEEEEENS4_6LayoutINS5_IJNSA_ILi2EEESB_SB_EEENS5_IJSB_NSA_ILi0EEESX_EEEEENS5_IJNS4_10UnderscoreES10_S10_EEEEENS4_13SM90_TMA_LOADENS4_14ComposedLayoutINS4_7SwizzleILi3ELi4ELi3EEENS4_18smem_ptr_flag_bitsILi16EEENSU_INS5_IJNSA_ILi8EEENSA_ILi64EEEEEENS5_IJS1A_SB_EEEEEEEvNS4_8identityES13_S1E_vS1F_EENS_8epilogue10collective6detail29Sm90TmaWarpSpecializedAdapterINS1I_15DefaultEpilogueISJ_SK_SK_NS1H_6thread17LinearCombinationISJ_Li1EffLNS1M_9ScaleType4KindE0ELNS_15FloatRoundStyleE2ESJ_EENS1_15EpilogueDefaultEEEEEvvEEEEvNT_6ParamsE,"aw",@nobits
	.sectionflags	@""
	.align	16
	.zero		1024


//--------------------- .nv.shared.reserved.0     --------------------------
	.section	.nv.shared.reserved.0,"aw",@nobits
	.weak		__nv_reservedSMEM_offset_0_alias
	.size		__nv_reservedSMEM_offset_0_alias, 0, 0
	.other		__nv_reservedSMEM_offset_0_alias,@"STO_CUDA_RESERVED_SHARED STV_DEFAULT"
__nv_reservedSMEM_offset_0_alias:
	.zero		0


//--------------------- .nv.global                --------------------------
	.section	.nv.global,"aw",@nobits
.nv.global:
	.type		_ZN40_INTERNAL_3ae3b0ce_4_k_cu_a449bc99_158564cute1_E,@object
	.size		_ZN40_INTERNAL_3ae3b0ce_4_k_cu_a449bc99_158564cute1_E,(_ZN40_INTERNAL_3ae3b0ce_4_k_cu_a449bc99_158564cuda3std3__45__cpo6cbeginE - _ZN40_INTERNAL_3ae3b0ce_4_k_cu_a449bc99_158564cute1_E)
_ZN40_INTERNAL_3ae3b0ce_4_k_cu_a449bc99_158564cute1_E:
	.zero		1
	.type		_ZN40_INTERNAL_3ae3b0ce_4_k_cu_a449bc99_158564cuda3std3__45__cpo6cbeginE,@object
	.size		_ZN40_INTERNAL_3ae3b0ce_4_k_cu_a449bc99_158564cuda3std3__45__cpo6cbeginE,(_ZN40_INTERNAL_3ae3b0ce_4_k_cu_a449bc99_158564cuda3std3__48in_placeE - _ZN40_INTERNAL_3ae3b0ce_4_k_cu_a449bc99_158564cuda3std3__45__cpo6cbeginE)
_ZN40_INTERNAL_3ae3b0ce_4_k_cu_a449bc99_158564cuda3std3__45__cpo6cbeginE:
	.zero		1
	.type		_ZN40_INTERNAL_3ae3b0ce_4_k_cu_a449bc99_158564cuda3std3__48in_placeE,@object
	.size		_ZN40_INTERNAL_3ae3b0ce_4_k_cu_a449bc99_158564cuda3std3__48in_placeE,(_ZN40_INTERNAL_3ae3b0ce_4_k_cu_a449bc99_158564cuda3std6ranges3__45__cpo9iter_moveE - _ZN40_INTERNAL_3ae3b0ce_4_k_cu_a449bc99_158564cuda3std3__48in_placeE)
_ZN40_INTERNAL_3ae3b0ce_4_k_cu_a449bc99_158564cuda3std3__48in_placeE:
	.zero		1
	.type		_ZN40_INTERNAL_3ae3b0ce_4_k_cu_a449bc99_158564cuda3std6ranges3__45__cpo9iter_moveE,@object
	.size		_ZN40_INTERNAL_3ae3b0ce_4_k_cu_a449bc99_158564cuda3std6ranges3__45__cpo9iter_moveE,(_ZN40_INTERNAL_3ae3b0ce_4_k_cu_a449bc99_158564cuda3std3__45__cpo5beginE - _ZN40_INTERNAL_3ae3b0ce_4_k_cu_a449bc99_158564cuda3std6ranges3__45__cpo9iter_moveE)
_ZN40_INTERNAL_3ae3b0ce_4_k_cu_a449bc99_158564cuda3std6ranges3__45__cpo9iter_moveE:
	.zero		1
	.type		_ZN40_INTERNAL_3ae3b0ce_4_k_cu_a449bc99_158564cuda3std3__45__cpo5beginE,@object
	.size		_ZN40_INTERNAL_3ae3b0ce_4_k_cu_a449bc99_158564cuda3std3__45__cpo5beginE,(_ZN40_INTERNAL_3ae3b0ce_4_k_cu_a449bc99_158564cuda3std3__442_GLOBAL__N__3ae3b0ce_4_k_cu_a449bc99_158566ignoreE - _ZN40_INTERNAL_3ae3b0ce_4_k_cu_a449bc99_158564cuda3std3__45__cpo5beginE)
_ZN40_INTERNAL_3ae3b0ce_4_k_cu_a449bc99_158564cuda3std3__45__cpo5beginE:
	.zero		1
	.type		_ZN40_INTERNAL_3ae3b0ce_4_k_cu_a449bc99_158564cuda3std3__442_GLOBAL__N__3ae3b0ce_4_k_cu_a449bc99_158566ignoreE,@object
	.size		_ZN40_INTERNAL_3ae3b0ce_4_k_cu_a449bc99_158564cuda3std3__442_GLOBAL__N__3ae3b0ce_4_k_cu_a449bc99_158566ignoreE,(_ZN40_INTERNAL_3ae3b0ce_4_k_cu_a449bc99_158564cute7productE - _ZN40_INTERNAL_3ae3b0ce_4_k_cu_a449bc99_158564cuda3std3__442_GLOBAL__N__3ae3b0ce_4_k_cu_a449bc99_158566ignoreE)
_ZN40_INTERNAL_3ae3b0ce_4_k_cu_a449bc99_158564cuda3std3__442_GLOBAL__N__3ae3b0ce_4_k_cu_a449bc99_158566ignoreE:
	.zero		1
	.type		_ZN40_INTERNAL_3ae3b0ce_4_k_cu_a449bc99_158564cute7productE,@object
	.size		_ZN40_INTERNAL_3ae3b0ce_4_k_cu_a449bc99_158564cute7productE,(_ZN40_INTERNAL_3ae3b0ce_4_k_cu_a449bc99_158564cuda3std3__45__cpo3endE - _ZN40_INTERNAL_3ae3b0ce_4_k_cu_a449bc99_158564cute7productE)
_ZN40_INTERNAL_3ae3b0ce_4_k_cu_a449bc99_158564cute7productE:
	.zero		1
	.type		_ZN40_INTERNAL_3ae3b0ce_4_k_cu_a449bc99_158564cuda3std3__45__cpo3endE,@object
	.size		_ZN40_INTERNAL_3ae3b0ce_4_k_cu_a449bc99_158564cuda3std3__45__cpo3endE,(_ZN40_INTERNAL_3ae3b0ce_4_k_cu_a449bc99_158564cuda3std3__419piecewise_constructE - _ZN40_INTERNAL_3ae3b0ce_4_k_cu_a449bc99_158564cuda3std3__45__cpo3endE)
_ZN40_INTERNAL_3ae3b0ce_4_k_cu_a449bc99_158564cuda3std3__45__cpo3endE:
	.zero		1
	.type		_ZN40_INTERNAL_3ae3b0ce_4_k_cu_a449bc99_158564cuda3std3__419piecewise_constructE,@object
	.size		_ZN40_INTERNAL_3ae3b0ce_4_k_cu_a449bc99_158564cuda3std3__419piecewise_constructE,(_ZN40_INTERNAL_3ae3b0ce_4_k_cu_a449bc99_158564cuda3std3__45__cpo4cendE - _ZN40_INTERNAL_3ae3b0ce_4_k_cu_a449bc99_158564cuda3std3__419piecewise_constructE)
_ZN40_INTERNAL_3ae3b0ce_4_k_cu_a449bc99_158564cuda3std3__419piecewise_constructE:
	.zero		1
	.type		_ZN40_INTERNAL_3ae3b0ce_4_k_cu_a449bc99_158564cuda3std3__45__cpo4cendE,@object
	.size		_ZN40_INTERNAL_3ae3b0ce_4_k_cu_a449bc99_158564cuda3std3__45__cpo4cendE,(_ZN40_INTERNAL_3ae3b0ce_4_k_cu_a449bc99_158564cuda3std6ranges3__45__cpo4swapE - _ZN40_INTERNAL_3ae3b0ce_4_k_cu_a449bc99_158564cuda3std3__45__cpo4cendE)
_ZN40_INTERNAL_3ae3b0ce_4_k_cu_a449bc99_158564cuda3std3__45__cpo4cendE:
	.zero		1
	.type		_ZN40_INTERNAL_3ae3b0ce_4_k_cu_a449bc99_158564cuda3std6ranges3__45__cpo4swapE,@object
	.size		_ZN40_INTERNAL_3ae3b0ce_4_k_cu_a449bc99_158564cuda3std6ranges3__45__cpo4swapE,(.L_8 - _ZN40_INTERNAL_3ae3b0ce_4_k_cu_a449bc99_158564cuda3std6ranges3__45__cpo4swapE)
_ZN40_INTERNAL_3ae3b0ce_4_k_cu_a449bc99_158564cuda3std6ranges3__45__cpo4swapE:
	.zero		1
.L_8:


//--------------------- .nv.constant0._ZN7cutlass13device_kernelINS_4gemm6kernel13GemmUniversalIN4cute5tupleIJiiiiEEENS1_10collective13CollectiveMmaINS1_34MainloopSm90TmaGmmaWarpSpecializedILi2ENS5_IJNS4_1CILi1EEESB_SB_EEENS1_35KernelTmaWarpSpecializedCooperativeEEENS5_IJNSA_ILi256EEENSA_ILi48EEENSA_ILi128EEEEEENS_6half_tENS5_IJlSB_lEEESJ_SK_NS4_8TiledMMAINS4_8MMA_AtomIJNS4_4SM904GMMA25MMA_64x16x16_F32F16F16_SSILNSO_5MajorE0ELSQ_0ELNSO_7ScaleInE1ELSR_1EEEEEENS4_6LayoutINS5_IJNSA_ILi2EEESB_SB_EEENS5_IJSB_NSA_ILi0EEESX_EEEEENS5_IJNS4_10UnderscoreES10_S10_EEEEENS4_13SM90_TMA_LOADENS4_14ComposedLayoutINS4_7SwizzleILi3ELi4ELi3EEENS4_18smem_ptr_flag_bitsILi16EEENSU_INS5_IJNSA_ILi8EEENSA_ILi64EEEEEENS5_IJS1A_SB_EEEEEEEvNS4_8identityES13_S1E_vS1F_EENS_8epilogue10collective6detail29Sm90TmaWarpSpecializedAdapterINS1I_15DefaultEpilogueISJ_SK_SK_NS1H_6thread17LinearCombinationISJ_Li1EffLNS1M_9ScaleType4KindE0ELNS_15FloatRoundStyleE2ESJ_EENS1_15EpilogueDefaultEEEEEvvEEEEvNT_6ParamsE --------------------------
	.section	.nv.constant0._ZN7cutlass13device_kernelINS_4gemm6kernel13GemmUniversalIN4cute5tupleIJiiiiEEENS1_10collective13CollectiveMmaINS1_34MainloopSm90TmaGmmaWarpSpecializedILi2ENS5_IJNS4_1CILi1EEESB_SB_EEENS1_35KernelTmaWarpSpecializedCooperativeEEENS5_IJNSA_ILi256EEENSA_ILi48EEENSA_ILi128EEEEEENS_6half_tENS5_IJlSB_lEEESJ_SK_NS4_8TiledMMAINS4_8MMA_AtomIJNS4_4SM904GMMA25MMA_64x16x16_F32F16F16_SSILNSO_5MajorE0ELSQ_0ELNSO_7ScaleInE1ELSR_1EEEEEENS4_6LayoutINS5_IJNSA_ILi2EEESB_SB_EEENS5_IJSB_NSA_ILi0EEESX_EEEEENS5_IJNS4_10UnderscoreES10_S10_EEEEENS4_13SM90_TMA_LOADENS4_14ComposedLayoutINS4_7SwizzleILi3ELi4ELi3EEENS4_18smem_ptr_flag_bitsILi16EEENSU_INS5_IJNSA_ILi8EEENSA_ILi64EEEEEENS5_IJS1A_SB_EEEEEEEvNS4_8identityES13_S1E_vS1F_EENS_8epilogue10collective6detail29Sm90TmaWarpSpecializedAdapterINS1I_15DefaultEpilogueISJ_SK_SK_NS1H_6thread17LinearCombinationISJ_Li1EffLNS1M_9ScaleType4KindE0ELNS_15FloatRoundStyleE2ESJ_EENS1_15EpilogueDefaultEEEEEvvEEEEvNT_6ParamsE,"a",@progbits
	.sectionflags	@""
	.align	4
.nv.constant0._ZN7cutlass13device_kernelINS_4gemm6kernel13GemmUniversalIN4cute5tupleIJiiiiEEENS1_10collective13CollectiveMmaINS1_34MainloopSm90TmaGmmaWarpSpecializedILi2ENS5_IJNS4_1CILi1EEESB_SB_EEENS1_35KernelTmaWarpSpecializedCooperativeEEENS5_IJNSA_ILi256EEENSA_ILi48EEENSA_ILi128EEEEEENS_6half_tENS5_IJlSB_lEEESJ_SK_NS4_8TiledMMAINS4_8MMA_AtomIJNS4_4SM904GMMA25MMA_64x16x16_F32F16F16_SSILNSO_5MajorE0ELSQ_0ELNSO_7ScaleInE1ELSR_1EEEEEENS4_6LayoutINS5_IJNSA_ILi2EEESB_SB_EEENS5_IJSB_NSA_ILi0EEESX_EEEEENS5_IJNS4_10UnderscoreES10_S10_EEEEENS4_13SM90_TMA_LOADENS4_14ComposedLayoutINS4_7SwizzleILi3ELi4ELi3EEENS4_18smem_ptr_flag_bitsILi16EEENSU_INS5_IJNSA_ILi8EEENSA_ILi64EEEEEENS5_IJS1A_SB_EEEEEEEvNS4_8identityES13_S1E_vS1F_EENS_8epilogue10collective6detail29Sm90TmaWarpSpecializedAdapterINS1I_15DefaultEpilogueISJ_SK_SK_NS1H_6thread17LinearCombinationISJ_Li1EffLNS1M_9ScaleType4KindE0ELNS_15FloatRoundStyleE2ESJ_EENS1_15EpilogueDefaultEEEEEvvEEEEvNT_6ParamsE:
	.zero		1664


//--------------------- SYMBOLS --------------------------

	.type		.nv.reservedSmem.offset0,@object
	.size		.nv.reservedSmem.offset0,0x4
	.type		__assertfail,@function
